	.target	sm_90a

	.elftype	@"ET_EXEC"


//--------------------- .note.nv.tkinfo           --------------------------
	.section	.note.nv.tkinfo,"",@"SHT_NOTE"
	.sectionflags	@"SHF_NOTE_NV_TKINFO"
	.tkinfo
        /*0018*/ 	.word	0x00000002
        /*0030*/ 	.string	""
        /*0030*/ 	.string	"ptxas"
        /*0030*/ 	.string	"Cuda compilation tools, release 13.0, V13.0.88"
        /*0030*/ 	.string	"Build cuda_13.0.r13.0/compiler.36424714_0"
        /*0030*/ 	.string	"-arch sm_90a -m 64 "



//--------------------- .note.nv.cuinfo           --------------------------
	.section	.note.nv.cuinfo,"",@"SHT_NOTE"
	.sectionflags	@"SHF_NOTE_NV_CUINFO"
        /*0018*/ 	.short	0x0002
        /*001a*/ 	.short	0x005a
        /*001c*/ 	.short	0x0082
	.zero		2


//--------------------- .nv.info                  --------------------------
	.section	.nv.info,"",@"SHT_CUDA_INFO"
	.align	4


	//----- nvinfo : EIATTR_REGCOUNT
	.align		4
        /*0000*/ 	.byte	0x04, 0x2f
        /*0002*/ 	.short	(.L_12 - .L_11)
	.align		4
.L_11:
        /*0004*/ 	.word	index@(_ZN7cutlass13device_kernelINS_4gemm6kernel13GemmUniversalIN4cute5tupleIJiiiiEEENS1_10collective13CollectiveMmaINS1_37MainloopSm90TmaGmmaWarpSpecializedFP8ILi9ENS5_IJNS4_1CILi1EEESB_SB_EEENS1_32KernelTmaWarpSpecializedPingpongEEENS5_IJNSA_ILi64EEENSA_ILi128EEESG_EEENS_12float_e5m2_tENS5_IJlSB_lEEESI_SJ_NS4_8TiledMMAINS4_8MMA_AtomIJNS4_4SM904GMMA31MMA_64x128x32_F32E5M2E5M2_SS_TNILNSN_7ScaleInE1ELSP_1EEEEEENS4_6LayoutISC_NS5_IJNSA_ILi0EEEST_ST_EEEEENS5_IJNS4_10UnderscoreESW_SW_EEEEENS4_13SM90_TMA_LOADENS4_14ComposedLayoutINS4_7SwizzleILi3ELi4ELi3EEENS4_18smem_ptr_flag_bitsILi8EEENSS_INS5_IJNSA_ILi8EEESG_EEENS5_IJSG_SB_EEEEEEEvNS4_8identityESZ_S19_vS1A_EENS_8epilogue10collective6detail29Sm90TmaWarpSpecializedAdapterINS1D_15DefaultEpilogueISI_SJ_SJ_NS1C_6thread17LinearCombinationISI_Li1EffLNS1H_9ScaleType4KindE0ELNS_15FloatRoundStyleE2ESI_EENS1_15EpilogueDefaultEEEEEvvEEEEvNT_6ParamsE)
        /*0008*/ 	.word	0x000000a8


	//----- nvinfo : EIATTR_FRAME_SIZE
	.align		4
.L_12:
        /*000c*/ 	.byte	0x04, 0x11
        /*000e*/ 	.short	(.L_14 - .L_13)
	.align		4
.L_13:
        /*0010*/ 	.word	index@(_ZN7cutlass13device_kernelINS_4gemm6kernel13GemmUniversalIN4cute5tupleIJiiiiEEENS1_10collective13CollectiveMmaINS1_37MainloopSm90TmaGmmaWarpSpecializedFP8ILi9ENS5_IJNS4_1CILi1EEESB_SB_EEENS1_32KernelTmaWarpSpecializedPingpongEEENS5_IJNSA_ILi64EEENSA_ILi128EEESG_EEENS_12float_e5m2_tENS5_IJlSB_lEEESI_SJ_NS4_8TiledMMAINS4_8MMA_AtomIJNS4_4SM904GMMA31MMA_64x128x32_F32E5M2E5M2_SS_TNILNSN_7ScaleInE1ELSP_1EEEEEENS4_6LayoutISC_NS5_IJNSA_ILi0EEEST_ST_EEEEENS5_IJNS4_10UnderscoreESW_SW_EEEEENS4_13SM90_TMA_LOADENS4_14ComposedLayoutINS4_7SwizzleILi3ELi4ELi3EEENS4_18smem_ptr_flag_bitsILi8EEENSS_INS5_IJNSA_ILi8EEESG_EEENS5_IJSG_SB_EEEEEEEvNS4_8identityESZ_S19_vS1A_EENS_8epilogue10collective6detail29Sm90TmaWarpSpecializedAdapterINS1D_15DefaultEpilogueISI_SJ_SJ_NS1C_6thread17LinearCombinationISI_Li1EffLNS1H_9ScaleType4KindE0ELNS_15FloatRoundStyleE2ESI_EENS1_15EpilogueDefaultEEEEEvvEEEEvNT_6ParamsE)
        /*0014*/ 	.word	0x00000000


	//----- nvinfo : EIATTR_MIN_STACK_SIZE
	.align		4
.L_14:
        /*0018*/ 	.byte	0x04, 0x12
        /*001a*/ 	.short	(.L_16 - .L_15)
	.align		4
.L_15:
        /*001c*/ 	.word	index@(_ZN7cutlass13device_kernelINS_4gemm6kernel13GemmUniversalIN4cute5tupleIJiiiiEEENS1_10collective13CollectiveMmaINS1_37MainloopSm90TmaGmmaWarpSpecializedFP8ILi9ENS5_IJNS4_1CILi1EEESB_SB_EEENS1_32KernelTmaWarpSpecializedPingpongEEENS5_IJNSA_ILi64EEENSA_ILi128EEESG_EEENS_12float_e5m2_tENS5_IJlSB_lEEESI_SJ_NS4_8TiledMMAINS4_8MMA_AtomIJNS4_4SM904GMMA31MMA_64x128x32_F32E5M2E5M2_SS_TNILNSN_7ScaleInE1ELSP_1EEEEEENS4_6LayoutISC_NS5_IJNSA_ILi0EEEST_ST_EEEEENS5_IJNS4_10UnderscoreESW_SW_EEEEENS4_13SM90_TMA_LOADENS4_14ComposedLayoutINS4_7SwizzleILi3ELi4ELi3EEENS4_18smem_ptr_flag_bitsILi8EEENSS_INS5_IJNSA_ILi8EEESG_EEENS5_IJSG_SB_EEEEEEEvNS4_8identityESZ_S19_vS1A_EENS_8epilogue10collective6detail29Sm90TmaWarpSpecializedAdapterINS1D_15DefaultEpilogueISI_SJ_SJ_NS1C_6thread17LinearCombinationISI_Li1EffLNS1H_9ScaleType4KindE0ELNS_15FloatRoundStyleE2ESI_EENS1_15EpilogueDefaultEEEEEvvEEEEvNT_6ParamsE)
        /*0020*/ 	.word	0x00000000
.L_16:


//--------------------- .nv.compat                --------------------------
	.section	.nv.compat,"",@"SHT_CUDA_COMPAT_INFO"
	.align	4
        /*0000*/ 	.byte	0x02, 0x09, 0x01, 0x00, 0x02, 0x02, 0x04, 0x00, 0x02, 0x05, 0x05, 0x00, 0x03, 0x07, 0x01, 0x01
        /*0010*/ 	.byte	0x02, 0x03, 0x01, 0x00, 0x02, 0x06, 0x01, 0x00, 0x04, 0x0b, 0x08, 0x00, 0x00, 0x00, 0x00, 0x00
        /*0020*/ 	.byte	0x00, 0x00, 0x00, 0x00


//--------------------- .nv.info._ZN7cutlass13device_kernelINS_4gemm6kernel13GemmUniversalIN4cute5tupleIJiiiiEEENS1_10collective13CollectiveMmaINS1_37MainloopSm90TmaGmmaWarpSpecializedFP8ILi9ENS5_IJNS4_1CILi1EEESB_SB_EEENS1_32KernelTmaWarpSpecializedPingpongEEENS5_IJNSA_ILi64EEENSA_ILi128EEESG_EEENS_12float_e5m2_tENS5_IJlSB_lEEESI_SJ_NS4_8TiledMMAINS4_8MMA_AtomIJNS4_4SM904GMMA31MMA_64x128x32_F32E5M2E5M2_SS_TNILNSN_7ScaleInE1ELSP_1EEEEEENS4_6LayoutISC_NS5_IJNSA_ILi0EEEST_ST_EEEEENS5_IJNS4_10UnderscoreESW_SW_EEEEENS4_13SM90_TMA_LOADENS4_14ComposedLayoutINS4_7SwizzleILi3ELi4ELi3EEENS4_18smem_ptr_flag_bitsILi8EEENSS_INS5_IJNSA_ILi8EEESG_EEENS5_IJSG_SB_EEEEEEEvNS4_8identityESZ_S19_vS1A_EENS_8epilogue10collective6detail29Sm90TmaWarpSpecializedAdapterINS1D_15DefaultEpilogueISI_SJ_SJ_NS1C_6thread17LinearCombinationISI_Li1EffLNS1H_9ScaleType4KindE0ELNS_15FloatRoundStyleE2ESI_EENS1_15EpilogueDefaultEEEEEvvEEEEvNT_6ParamsE --------------------------
	.section	.nv.info._ZN7cutlass13device_kernelINS_4gemm6kernel13GemmUniversalIN4cute5tupleIJiiiiEEENS1_10collective13CollectiveMmaINS1_37MainloopSm90TmaGmmaWarpSpecializedFP8ILi9ENS5_IJNS4_1CILi1EEESB_SB_EEENS1_32KernelTmaWarpSpecializedPingpongEEENS5_IJNSA_ILi64EEENSA_ILi128EEESG_EEENS_12float_e5m2_tENS5_IJlSB_lEEESI_SJ_NS4_8TiledMMAINS4_8MMA_AtomIJNS4_4SM904GMMA31MMA_64x128x32_F32E5M2E5M2_SS_TNILNSN_7ScaleInE1ELSP_1EEEEEENS4_6LayoutISC_NS5_IJNSA_ILi0EEEST_ST_EEEEENS5_IJNS4_10UnderscoreESW_SW_EEEEENS4_13SM90_TMA_LOADENS4_14ComposedLayoutINS4_7SwizzleILi3ELi4ELi3EEENS4_18smem_ptr_flag_bitsILi8EEENSS_INS5_IJNSA_ILi8EEESG_EEENS5_IJSG_SB_EEEEEEEvNS4_8identityESZ_S19_vS1A_EENS_8epilogue10collective6detail29Sm90TmaWarpSpecializedAdapterINS1D_15DefaultEpilogueISI_SJ_SJ_NS1C_6thread17LinearCombinationISI_Li1EffLNS1H_9ScaleType4KindE0ELNS_15FloatRoundStyleE2ESI_EENS1_15EpilogueDefaultEEEEEvvEEEEvNT_6ParamsE,"",@"SHT_CUDA_INFO"
	.sectionflags	@""
	.align	4


	//----- nvinfo : EIATTR_CUDA_API_VERSION
	.align		4
        /*0000*/ 	.byte	0x04, 0x37
        /*0002*/ 	.short	(.L_18 - .L_17)
.L_17:
        /*0004*/ 	.word	0x00000082


	//----- nvinfo : EIATTR_KPARAM_INFO
	.align		4
.L_18:
        /*0008*/ 	.byte	0x04, 0x17
        /*000a*/ 	.short	(.L_20 - .L_19)
.L_19:
        /*000c*/ 	.word	0x00000000
        /*0010*/ 	.short	0x0000
        /*0012*/ 	.short	0x0070
        /*0014*/ 	.byte	0x00, 0xf0, 0x01, 0x10


	//----- nvinfo : EIATTR_SPARSE_MMA_MASK
	.align		4
.L_20:
        /*0018*/ 	.byte	0x03, 0x50
        /*001a*/ 	.short	0x0000


	//----- nvinfo : EIATTR_MAXREG_COUNT
	.align		4
        /*001c*/ 	.byte	0x03, 0x1b
        /*001e*/ 	.short	0x00a8


	//----- nvinfo : EIATTR_NUM_BARRIERS
	.align		4
        /*0020*/ 	.byte	0x02, 0x4c
        /*0022*/ 	.byte	0x01
	.zero		1


	//----- nvinfo : EIATTR_MERCURY_ISA_VERSION
	.align		4
        /*0024*/ 	.byte	0x03, 0x5f
        /*0026*/ 	.short	0x0101


	//----- nvinfo : EIATTR_INT_WARP_WIDE_INSTR_OFFSETS
	.align		4
        /*0028*/ 	.byte	0x04, 0x31
        /*002a*/ 	.short	(.L_22 - .L_21)


	//   ....[0]....
.L_21:
        /*002c*/ 	.word	0x000004f0


	//   ....[1]....
        /*0030*/ 	.word	0x00000510


	//   ....[2]....
        /*0034*/ 	.word	0x00000590


	//   ....[3]....
        /*0038*/ 	.word	0x000005a0


	//   ....[4]....
        /*003c*/ 	.word	0x000005b0


	//   ....[5]....
        /*0040*/ 	.word	0x000005d0


	//   ....[6]....
        /*0044*/ 	.word	0x00000650


	//   ....[7]....
        /*0048*/ 	.word	0x00000670


	//----- nvinfo : EIATTR_COOP_GROUP_MASK_REGIDS
	.align		4
.L_22:
        /*004c*/ 	.byte	0x04, 0x29
        /*004e*/ 	.short	(.L_24 - .L_23)


	//   ....[0]....
.L_23:
        /*0050*/ 	.word	0xffffffff


	//   ....[1]....
        /*0054*/ 	.word	0xffffffff


	//   ....[2]....
        /*0058*/ 	.word	0xffffffff


	//   ....[3]....
        /*005c*/ 	.word	0xffffffff


	//   ....[4]....
        /*0060*/ 	.word	0xffffffff


	//   ....[5]....
        /*0064*/ 	.word	0xffffffff


	//----- nvinfo : EIATTR_COOP_GROUP_INSTR_OFFSETS
	.align		4
.L_24:
        /*0068*/ 	.byte	0x04, 0x28
        /*006a*/ 	.short	(.L_26 - .L_25)


	//   ....[0]....
.L_25:
        /*006c*/ 	.word	0x00000060


	//   ....[1]....
        /*0070*/ 	.word	0x00000070


	//   ....[2]....
        /*0074*/ 	.word	0x00000130


	//   ....[3]....
        /*0078*/ 	.word	0x00000390


	//   ....[4]....
        /*007c*/ 	.word	0x000003d0


	//   ....[5]....
        /*0080*/ 	.word	0x00000410


	//----- nvinfo : EIATTR_REG_RECONFIG
	.align		4
.L_26:
        /*0084*/ 	.byte	0x01, 0x54
	.zero		2


	//----- nvinfo : EIATTR_MBARRIER_INSTR_OFFSETS
	.align		4
        /*0088*/ 	.byte	0x04, 0x39
        /*008a*/ 	.short	(.L_28 - .L_27)


	//   ....[0]....
.L_27:
        /*008c*/ 	.word	0x00000250
        /*0090*/ 	.word	0x000000ff
        /*0094*/ 	.word	0x00000000
        /*0098*/ 	.short	0x0100
        /*009a*/ 	.byte	0x08
	.zero		1


	//   ....[1]....
        /*009c*/ 	.word	0x00000260
        /*00a0*/ 	.word	0x000000ff
        /*00a4*/ 	.word	0x00000048
        /*00a8*/ 	.short	0x0100
        /*00aa*/ 	.byte	0x08
	.zero		1


	//   ....[2]....
        /*00ac*/ 	.word	0x00000270
        /*00b0*/ 	.word	0x000000ff
        /*00b4*/ 	.word	0x00000008
        /*00b8*/ 	.short	0x0100
        /*00ba*/ 	.byte	0x08
	.zero		1


	//   ....[3]....
        /*00bc*/ 	.word	0x00000280
        /*00c0*/ 	.word	0x000000ff
        /*00c4*/ 	.word	0x00000050
        /*00c8*/ 	.short	0x0100
        /*00ca*/ 	.byte	0x08
	.zero		1


	//   ....[4]....
        /*00cc*/ 	.word	0x00000290
        /*00d0*/ 	.word	0x000000ff
        /*00d4*/ 	.word	0x00000010
        /*00d8*/ 	.short	0x0100
        /*00da*/ 	.byte	0x08
	.zero		1


	//   ....[5]....
        /*00dc*/ 	.word	0x000002a0
        /*00e0*/ 	.word	0x000000ff
        /*00e4*/ 	.word	0x00000058
        /*00e8*/ 	.short	0x0100
        /*00ea*/ 	.byte	0x08
	.zero		1


	//   ....[6]....
        /*00ec*/ 	.word	0x000002b0
        /*00f0*/ 	.word	0x000000ff
        /*00f4*/ 	.word	0x00000018
        /*00f8*/ 	.short	0x0100
        /*00fa*/ 	.byte	0x08
	.zero		1


	//   ....[7]....
        /*00fc*/ 	.word	0x000002c0
        /*0100*/ 	.word	0x000000ff
        /*0104*/ 	.word	0x00000060
        /*0108*/ 	.short	0x0100
        /*010a*/ 	.byte	0x08
	.zero		1


	//   ....[8]....
        /*010c*/ 	.word	0x000002d0
        /*0110*/ 	.word	0x000000ff
        /*0114*/ 	.word	0x00000020
        /*0118*/ 	.short	0x0100
        /*011a*/ 	.byte	0x08
	.zero		1


	//   ....[9]....
        /*011c*/ 	.word	0x000002e0
        /*0120*/ 	.word	0x000000ff
        /*0124*/ 	.word	0x00000068
        /*0128*/ 	.short	0x0100
        /*012a*/ 	.byte	0x08
	.zero		1


	//   ....[10]....
        /*012c*/ 	.word	0x000002f0
        /*0130*/ 	.word	0x000000ff
        /*0134*/ 	.word	0x00000028
        /*0138*/ 	.short	0x0100
        /*013a*/ 	.byte	0x08
	.zero		1


	//   ....[11]....
        /*013c*/ 	.word	0x00000300
        /*0140*/ 	.word	0x000000ff
        /*0144*/ 	.word	0x00000070
        /*0148*/ 	.short	0x0100
        /*014a*/ 	.byte	0x08
	.zero		1


	//   ....[12]....
        /*014c*/ 	.word	0x00000310
        /*0150*/ 	.word	0x000000ff
        /*0154*/ 	.word	0x00000030
        /*0158*/ 	.short	0x0100
        /*015a*/ 	.byte	0x08
	.zero		1


	//   ....[13]....
        /*015c*/ 	.word	0x00000320
        /*0160*/ 	.word	0x000000ff
        /*0164*/ 	.word	0x00000078
        /*0168*/ 	.short	0x0100
        /*016a*/ 	.byte	0x08
	.zero		1


	//   ....[14]....
        /*016c*/ 	.word	0x00000330
        /*0170*/ 	.word	0x000000ff
        /*0174*/ 	.word	0x00000038
        /*0178*/ 	.short	0x0100
        /*017a*/ 	.byte	0x08
	.zero		1


	//   ....[15]....
        /*017c*/ 	.word	0x00000340
        /*0180*/ 	.word	0x000000ff
        /*0184*/ 	.word	0x00000080
        /*0188*/ 	.short	0x0100
        /*018a*/ 	.byte	0x08
	.zero		1


	//   ....[16]....
        /*018c*/ 	.word	0x00000350
        /*0190*/ 	.word	0x000000ff
        /*0194*/ 	.word	0x00000040
        /*0198*/ 	.short	0x0100
        /*019a*/ 	.byte	0x08
	.zero		1


	//   ....[17]....
        /*019c*/ 	.word	0x00000360
        /*01a0*/ 	.word	0x000000ff
        /*01a4*/ 	.word	0x00000088
        /*01a8*/ 	.short	0x0100
        /*01aa*/ 	.byte	0x08
	.zero		1


	//   ....[18]....
        /*01ac*/ 	.word	0x000006a0
        /*01b0*/ 	.word	0x000000ff
        /*01b4*/ 	.word	0x000000c0
        /*01b8*/ 	.short	0x0100
        /*01ba*/ 	.byte	0x08
	.zero		1


	//   ....[19]....
        /*01bc*/ 	.word	0x000006f0
        /*01c0*/ 	.word	0x000000ff
        /*01c4*/ 	.word	0x000000c8
        /*01c8*/ 	.short	0x0100
        /*01ca*/ 	.byte	0x08
	.zero		1


	//   ....[20]....
        /*01cc*/ 	.word	0x00000710
        /*01d0*/ 	.word	0x000000ff
        /*01d4*/ 	.word	0x000000a0
        /*01d8*/ 	.short	0x0100
        /*01da*/ 	.byte	0x09
	.zero		1


	//   ....[21]....
        /*01dc*/ 	.word	0x00000720
        /*01e0*/ 	.word	0x000000ff
        /*01e4*/ 	.word	0x000000a8
        /*01e8*/ 	.short	0x0100
        /*01ea*/ 	.byte	0x09
	.zero		1


	//   ....[22]....
        /*01ec*/ 	.word	0x00000730
        /*01f0*/ 	.word	0x000000ff
        /*01f4*/ 	.word	0x000000b0
        /*01f8*/ 	.short	0x0100
        /*01fa*/ 	.byte	0x09
	.zero		1


	//   ....[23]....
        /*01fc*/ 	.word	0x00000740
        /*0200*/ 	.word	0x000000ff
        /*0204*/ 	.word	0x000000b8
        /*0208*/ 	.short	0x0100
        /*020a*/ 	.byte	0x09
	.zero		1


	//   ....[24]....
        /*020c*/ 	.word	0x000014f0
        /*0210*/ 	.word	0x000000ff
        /*0214*/ 	.word	0xfffffff8
        /*0218*/ 	.short	0x010a
        /*021a*/ 	.byte	0x0b
	.zero		1


	//   ....[25]....
        /*021c*/ 	.word	0x000019d0
        /*0220*/ 	.word	0x000000ff
        /*0224*/ 	.word	0x00000000
        /*0228*/ 	.short	0x010a
        /*022a*/ 	.byte	0x06
	.zero		1


	//   ....[26]....
        /*022c*/ 	.word	0x00001a10
        /*0230*/ 	.word	0x000000ff
        /*0234*/ 	.word	0x00000000
        /*0238*/ 	.short	0x010a
        /*023a*/ 	.byte	0x06
	.zero		1


	//   ....[27]....
        /*023c*/ 	.word	0x000023d0
        /*0240*/ 	.word	0x000000ff
        /*0244*/ 	.word	0x00000000
        /*0248*/ 	.short	0x010a
        /*024a*/ 	.byte	0x10
	.zero		1


	//   ....[28]....
        /*024c*/ 	.word	0x00002410
        /*0250*/ 	.word	0x000000ff
        /*0254*/ 	.word	0x00000000
        /*0258*/ 	.short	0x010a
        /*025a*/ 	.byte	0x10
	.zero		1


	//   ....[29]....
        /*025c*/ 	.word	0x00002b30
        /*0260*/ 	.word	0x000000ff
        /*0264*/ 	.word	0x00000000
        /*0268*/ 	.short	0x0101
        /*026a*/ 	.byte	0x08
	.zero		1


	//   ....[30]....
        /*026c*/ 	.word	0x000030a0
        /*0270*/ 	.word	0x00000011
        /*0274*/ 	.word	0x00000000
        /*0278*/ 	.short	0x0101
        /*027a*/ 	.byte	0x16
	.zero		1


	//   ....[31]....
        /*027c*/ 	.word	0x00003180
        /*0280*/ 	.word	0x000000ff
        /*0284*/ 	.word	0x00000000
        /*0288*/ 	.short	0x0101
        /*028a*/ 	.byte	0x08
	.zero		1


	//   ....[32]....
        /*028c*/ 	.word	0x00003230
        /*0290*/ 	.word	0x000000ff
        /*0294*/ 	.word	0x00000008
        /*0298*/ 	.short	0x010a
        /*029a*/ 	.byte	0x0b
	.zero		1


	//   ....[33]....
        /*029c*/ 	.word	0x00007ad0
        /*02a0*/ 	.word	0x00000004
        /*02a4*/ 	.word	0x00000000
        /*02a8*/ 	.short	0x0101
        /*02aa*/ 	.byte	0x16
	.zero		1


	//   ....[34]....
        /*02ac*/ 	.word	0x000083b0
        /*02b0*/ 	.word	0x00000013
        /*02b4*/ 	.word	0x00000048
        /*02b8*/ 	.short	0x010a
        /*02ba*/ 	.byte	0x3f
	.zero		1


	//   ....[35]....
        /*02bc*/ 	.word	0x00008720
        /*02c0*/ 	.word	0x0000000a
        /*02c4*/ 	.word	0x000000c8
        /*02c8*/ 	.short	0x0101
        /*02ca*/ 	.byte	0x3f
	.zero		1


	//   ....[36]....
        /*02cc*/ 	.word	0x00008e80
        /*02d0*/ 	.word	0x00000005
        /*02d4*/ 	.word	0x00000000
        /*02d8*/ 	.short	0x010a
        /*02da*/ 	.byte	0x3f
	.zero		1


	//   ....[37]....
        /*02dc*/ 	.word	0x00008f00
        /*02e0*/ 	.word	0x00000007
        /*02e4*/ 	.word	0x00000000
        /*02e8*/ 	.short	0x010a
        /*02ea*/ 	.byte	0x3f
	.zero		1


	//   ....[38]....
        /*02ec*/ 	.word	0x00008f90
        /*02f0*/ 	.word	0x00000006
        /*02f4*/ 	.word	0x00000000
        /*02f8*/ 	.short	0x010a
        /*02fa*/ 	.byte	0x3f
	.zero		1


	//   ....[39]....
        /*02fc*/ 	.word	0x00009020
        /*0300*/ 	.word	0x00000009
        /*0304*/ 	.word	0x00000000
        /*0308*/ 	.short	0x010a
        /*030a*/ 	.byte	0x3f
	.zero		1


	//   ....[40]....
        /*030c*/ 	.word	0x000090b0
        /*0310*/ 	.word	0x00000006
        /*0314*/ 	.word	0x00000000
        /*0318*/ 	.short	0x010a
        /*031a*/ 	.byte	0x3f
	.zero		1


	//   ....[41]....
        /*031c*/ 	.word	0x00009140
        /*0320*/ 	.word	0x00000009
        /*0324*/ 	.word	0x00000000
        /*0328*/ 	.short	0x010a
        /*032a*/ 	.byte	0x3f
	.zero		1


	//   ....[42]....
        /*032c*/ 	.word	0x000091d0
        /*0330*/ 	.word	0x00000008
        /*0334*/ 	.word	0x00000000
        /*0338*/ 	.short	0x010a
        /*033a*/ 	.byte	0x3f
	.zero		1


	//   ....[43]....
        /*033c*/ 	.word	0x00009260
        /*0340*/ 	.word	0x0000000b
        /*0344*/ 	.word	0x00000000
        /*0348*/ 	.short	0x010a
        /*034a*/ 	.byte	0x3f
	.zero		1


	//   ....[44]....
        /*034c*/ 	.word	0x000092f0
        /*0350*/ 	.word	0x00000003
        /*0354*/ 	.word	0x00000000
        /*0358*/ 	.short	0x010a
        /*035a*/ 	.byte	0x3f
	.zero		1


	//   ....[45]....
        /*035c*/ 	.word	0x00009360
        /*0360*/ 	.word	0x00000011
        /*0364*/ 	.word	0xfffffff8
        /*0368*/ 	.short	0x010a
        /*036a*/ 	.byte	0x3f
	.zero		1


	//   ....[46]....
        /*036c*/ 	.word	0x000093c0
        /*0370*/ 	.word	0x00000011
        /*0374*/ 	.word	0x00000000
        /*0378*/ 	.short	0x010a
        /*037a*/ 	.byte	0x3f
	.zero		1


	//   ....[47]....
        /*037c*/ 	.word	0x00009420
        /*0380*/ 	.word	0x00000012
        /*0384*/ 	.word	0x00000000
        /*0388*/ 	.short	0x010a
        /*038a*/ 	.byte	0x3f
	.zero		1


	//   ....[48]....
        /*038c*/ 	.word	0x00009480
        /*0390*/ 	.word	0x00000011
        /*0394*/ 	.word	0x00000008
        /*0398*/ 	.short	0x010a
        /*039a*/ 	.byte	0x3f
	.zero		1


	//   ....[49]....
        /*039c*/ 	.word	0x00009550
        /*03a0*/ 	.word	0x00000013
        /*03a4*/ 	.word	0x00000048
        /*03a8*/ 	.short	0x010a
        /*03aa*/ 	.byte	0x3f
	.zero		1


	//   ....[50]....
        /*03ac*/ 	.word	0x00009630
        /*03b0*/ 	.word	0x00000005
        /*03b4*/ 	.word	0x00000000
        /*03b8*/ 	.short	0x010a
        /*03ba*/ 	.byte	0x3f
	.zero		1


	//   ....[51]....
        /*03bc*/ 	.word	0x00009680
        /*03c0*/ 	.word	0x00000007
        /*03c4*/ 	.word	0x00000000
        /*03c8*/ 	.short	0x010a
        /*03ca*/ 	.byte	0x3f
	.zero		1


	//   ....[52]....
        /*03cc*/ 	.word	0x000096d0
        /*03d0*/ 	.word	0x00000006
        /*03d4*/ 	.word	0x00000000
        /*03d8*/ 	.short	0x010a
        /*03da*/ 	.byte	0x3f
	.zero		1


	//   ....[53]....
        /*03dc*/ 	.word	0x00009720
        /*03e0*/ 	.word	0x00000009
        /*03e4*/ 	.word	0x00000000
        /*03e8*/ 	.short	0x010a
        /*03ea*/ 	.byte	0x3f
	.zero		1


	//   ....[54]....
        /*03ec*/ 	.word	0x00009770
        /*03f0*/ 	.word	0x00000006
        /*03f4*/ 	.word	0x00000000
        /*03f8*/ 	.short	0x010a
        /*03fa*/ 	.byte	0x3f
	.zero		1


	//   ....[55]....
        /*03fc*/ 	.word	0x000097c0
        /*0400*/ 	.word	0x00000009
        /*0404*/ 	.word	0x00000000
        /*0408*/ 	.short	0x010a
        /*040a*/ 	.byte	0x3f
	.zero		1


	//   ....[56]....
        /*040c*/ 	.word	0x00009810
        /*0410*/ 	.word	0x00000008
        /*0414*/ 	.word	0x00000000
        /*0418*/ 	.short	0x010a
        /*041a*/ 	.byte	0x3f
	.zero		1


	//   ....[57]....
        /*041c*/ 	.word	0x00009860
        /*0420*/ 	.word	0x0000000b
        /*0424*/ 	.word	0x00000000
        /*0428*/ 	.short	0x010a
        /*042a*/ 	.byte	0x3f
	.zero		1


	//----- nvinfo : EIATTR_NUM_MBARRIERS
	.align		4
.L_28:
        /*042c*/ 	.byte	0x03, 0x38
        /*042e*/ 	.short	0x0018


	//----- nvinfo : EIATTR_EXIT_INSTR_OFFSETS
	.align		4
        /*0430*/ 	.byte	0x04, 0x1c
        /*0432*/ 	.short	(.L_30 - .L_29)


	//   ....[0]....
.L_29:
        /*0434*/ 	.word	0x00001220


	//   ....[1]....
        /*0438*/ 	.word	0x00001280


	//   ....[2]....
        /*043c*/ 	.word	0x000080e0


	//   ....[3]....
        /*0440*/ 	.word	0x00008110


	//   ....[4]....
        /*0444*/ 	.word	0x00009340


	//----- nvinfo : EIATTR_MAX_THREADS
	.align		4
.L_30:
        /*0448*/ 	.byte	0x04, 0x05
        /*044a*/ 	.short	(.L_32 - .L_31)
.L_31:
        /*044c*/ 	.word	0x00000180
        /*0450*/ 	.word	0x00000001
        /*0454*/ 	.word	0x00000001


	//----- nvinfo : EIATTR_CRS_STACK_SIZE
	.align		4
.L_32:
        /*0458*/ 	.byte	0x04, 0x1e
        /*045a*/ 	.short	(.L_34 - .L_33)
.L_33:
        /*045c*/ 	.word	0x00000000


	//----- nvinfo : EIATTR_CBANK_PARAM_SIZE
	.align		4
.L_34:
        /*0460*/ 	.byte	0x03, 0x19
        /*0462*/ 	.short	0x0470


	//----- nvinfo : EIATTR_PARAM_CBANK
	.align		4
        /*0464*/ 	.byte	0x04, 0x0a
        /*0466*/ 	.short	(.L_36 - .L_35)
	.align		4
.L_35:
        /*0468*/ 	.word	index@(.nv.constant0._ZN7cutlass13device_kernelINS_4gemm6kernel13GemmUniversalIN4cute5tupleIJiiiiEEENS1_10collective13CollectiveMmaINS1_37MainloopSm90TmaGmmaWarpSpecializedFP8ILi9ENS5_IJNS4_1CILi1EEESB_SB_EEENS1_32KernelTmaWarpSpecializedPingpongEEENS5_IJNSA_ILi64EEENSA_ILi128EEESG_EEENS_12float_e5m2_tENS5_IJlSB_lEEESI_SJ_NS4_8TiledMMAINS4_8MMA_AtomIJNS4_4SM904GMMA31MMA_64x128x32_F32E5M2E5M2_SS_TNILNSN_7ScaleInE1ELSP_1EEEEEENS4_6LayoutISC_NS5_IJNSA_ILi0EEEST_ST_EEEEENS5_IJNS4_10UnderscoreESW_SW_EEEEENS4_13SM90_TMA_LOADENS4_14ComposedLayoutINS4_7SwizzleILi3ELi4ELi3EEENS4_18smem_ptr_flag_bitsILi8EEENSS_INS5_IJNSA_ILi8EEESG_EEENS5_IJSG_SB_EEEEEEEvNS4_8identityESZ_S19_vS1A_EENS_8epilogue10collective6detail29Sm90TmaWarpSpecializedAdapterINS1D_15DefaultEpilogueISI_SJ_SJ_NS1C_6thread17LinearCombinationISI_Li1EffLNS1H_9ScaleType4KindE0ELNS_15FloatRoundStyleE2ESI_EENS1_15EpilogueDefaultEEEEEvvEEEEvNT_6ParamsE)
        /*046c*/ 	.short	0x0210
        /*046e*/ 	.short	0x0470


	//----- nvinfo : EIATTR_SW_WAR
	.align		4
.L_36:
        /*0470*/ 	.byte	0x04, 0x36
        /*0472*/ 	.short	(.L_38 - .L_37)
.L_37:
        /*0474*/ 	.word	0x00000008
.L_38:


//--------------------- .nv.callgraph             --------------------------
	.section	.nv.callgraph,"",@"SHT_CUDA_CALLGRAPH"
	.align	4
	.sectionentsize	8
	.align		4
        /*0000*/ 	.word	0x00000000
	.align		4
        /*0004*/ 	.word	0xffffffff
	.align		4
        /*0008*/ 	.word	0x00000000
	.align		4
        /*000c*/ 	.word	0xfffffffe
	.align		4
        /*0010*/ 	.word	0x00000000
	.align		4
        /*0014*/ 	.word	0xfffffffd
	.align		4
        /*0018*/ 	.word	0x00000000
	.align		4
        /*001c*/ 	.word	0xfffffffc


//--------------------- .nv.constant4             --------------------------
	.section	.nv.constant4,"a",@progbits
	.align	8
	.align		8
.nv.constant4:
        /*0000*/ 	.dword	_ZN40_INTERNAL_c0fbf9eb_4_k_cu_4be5a316_194074cuda3std3__45__cpo5beginE
	.align		8
        /*0008*/ 	.dword	_ZN40_INTERNAL_c0fbf9eb_4_k_cu_4be5a316_194074cuda3std3__45__cpo3endE
	.align		8
        /*0010*/ 	.dword	_ZN40_INTERNAL_c0fbf9eb_4_k_cu_4be5a316_194074cuda3std3__45__cpo6cbeginE
	.align		8
        /*0018*/ 	.dword	_ZN40_INTERNAL_c0fbf9eb_4_k_cu_4be5a316_194074cuda3std3__45__cpo4cendE
	.align		8
        /*0020*/ 	.dword	_ZN40_INTERNAL_c0fbf9eb_4_k_cu_4be5a316_194074cuda3std3__442_GLOBAL__N__c0fbf9eb_4_k_cu_4be5a316_194076ignoreE
	.align		8
        /*0028*/ 	.dword	_ZN40_INTERNAL_c0fbf9eb_4_k_cu_4be5a316_194074cuda3std3__419piecewise_constructE
	.align		8
        /*0030*/ 	.dword	_ZN40_INTERNAL_c0fbf9eb_4_k_cu_4be5a316_194074cuda3std3__48in_placeE
	.align		8
        /*0038*/ 	.dword	_ZN40_INTERNAL_c0fbf9eb_4_k_cu_4be5a316_194074cuda3std6ranges3__45__cpo4swapE
	.align		8
        /*0040*/ 	.dword	_ZN40_INTERNAL_c0fbf9eb_4_k_cu_4be5a316_194074cuda3std6ranges3__45__cpo9iter_moveE
	.align		8
        /*0048*/ 	.dword	_ZN40_INTERNAL_c0fbf9eb_4_k_cu_4be5a316_194074cute7productE
	.align		8
        /*0050*/ 	.dword	_ZN40_INTERNAL_c0fbf9eb_4_k_cu_4be5a316_194074cute1_E


//--------------------- .text._ZN7cutlass13device_kernelINS_4gemm6kernel13GemmUniversalIN4cute5tupleIJiiiiEEENS1_10collective13CollectiveMmaINS1_37MainloopSm90TmaGmmaWarpSpecializedFP8ILi9ENS5_IJNS4_1CILi1EEESB_SB_EEENS1_32KernelTmaWarpSpecializedPingpongEEENS5_IJNSA_ILi64EEENSA_ILi128EEESG_EEENS_12float_e5m2_tENS5_IJlSB_lEEESI_SJ_NS4_8TiledMMAINS4_8MMA_AtomIJNS4_4SM904GMMA31MMA_64x128x32_F32E5M2E5M2_SS_TNILNSN_7ScaleInE1ELSP_1EEEEEENS4_6LayoutISC_NS5_IJNSA_ILi0EEEST_ST_EEEEENS5_IJNS4_10UnderscoreESW_SW_EEEEENS4_13SM90_TMA_LOADENS4_14ComposedLayoutINS4_7SwizzleILi3ELi4ELi3EEENS4_18smem_ptr_flag_bitsILi8EEENSS_INS5_IJNSA_ILi8EEESG_EEENS5_IJSG_SB_EEEEEEEvNS4_8identityESZ_S19_vS1A_EENS_8epilogue10collective6detail29Sm90TmaWarpSpecializedAdapterINS1D_15DefaultEpilogueISI_SJ_SJ_NS1C_6thread17LinearCombinationISI_Li1EffLNS1H_9ScaleType4KindE0ELNS_15FloatRoundStyleE2ESI_EENS1_15EpilogueDefaultEEEEEvvEEEEvNT_6ParamsE --------------------------
	.section	.text._ZN7cutlass13device_kernelINS_4gemm6kernel13GemmUniversalIN4cute5tupleIJiiiiEEENS1_10collective13CollectiveMmaINS1_37MainloopSm90TmaGmmaWarpSpecializedFP8ILi9ENS5_IJNS4_1CILi1EEESB_SB_EEENS1_32KernelTmaWarpSpecializedPingpongEEENS5_IJNSA_ILi64EEENSA_ILi128EEESG_EEENS_12float_e5m2_tENS5_IJlSB_lEEESI_SJ_NS4_8TiledMMAINS4_8MMA_AtomIJNS4_4SM904GMMA31MMA_64x128x32_F32E5M2E5M2_SS_TNILNSN_7ScaleInE1ELSP_1EEEEEENS4_6LayoutISC_NS5_IJNSA_ILi0EEEST_ST_EEEEENS5_IJNS4_10UnderscoreESW_SW_EEEEENS4_13SM90_TMA_LOADENS4_14ComposedLayoutINS4_7SwizzleILi3ELi4ELi3EEENS4_18smem_ptr_flag_bitsILi8EEENSS_INS5_IJNSA_ILi8EEESG_EEENS5_IJSG_SB_EEEEEEEvNS4_8identityESZ_S19_vS1A_EENS_8epilogue10collective6detail29Sm90TmaWarpSpecializedAdapterINS1D_15DefaultEpilogueISI_SJ_SJ_NS1C_6thread17LinearCombinationISI_Li1EffLNS1H_9ScaleType4KindE0ELNS_15FloatRoundStyleE2ESI_EENS1_15EpilogueDefaultEEEEEvvEEEEvNT_6ParamsE,"ax",@progbits
	.align	128
.text._ZN7cutlass13device_kernelINS_4gemm6kernel13GemmUniversalIN4cute5tupleIJiiiiEEENS1_10collective13CollectiveMmaINS1_37MainloopSm90TmaGmmaWarpSpecializedFP8ILi9ENS5_IJNS4_1CILi1EEESB_SB_EEENS1_32KernelTmaWarpSpecializedPingpongEEENS5_IJNSA_ILi64EEENSA_ILi128EEESG_EEENS_12float_e5m2_tENS5_IJlSB_lEEESI_SJ_NS4_8TiledMMAINS4_8MMA_AtomIJNS4_4SM904GMMA31MMA_64x128x32_F32E5M2E5M2_SS_TNILNSN_7ScaleInE1ELSP_1EEEEEENS4_6LayoutISC_NS5_IJNSA_ILi0EEEST_ST_EEEEENS5_IJNS4_10UnderscoreESW_SW_EEEEENS4_13SM90_TMA_LOADENS4_14ComposedLayoutINS4_7SwizzleILi3ELi4ELi3EEENS4_18smem_ptr_flag_bitsILi8EEENSS_INS5_IJNSA_ILi8EEESG_EEENS5_IJSG_SB_EEEEEEEvNS4_8identityESZ_S19_vS1A_EENS_8epilogue10collective6detail29Sm90TmaWarpSpecializedAdapterINS1D_15DefaultEpilogueISI_SJ_SJ_NS1C_6thread17LinearCombinationISI_Li1EffLNS1H_9ScaleType4KindE0ELNS_15FloatRoundStyleE2ESI_EENS1_15EpilogueDefaultEEEEEvvEEEEvNT_6ParamsE:
        .type           _ZN7cutlass13device_kernelINS_4gemm6kernel13GemmUniversalIN4cute5tupleIJiiiiEEENS1_10collective13CollectiveMmaINS1_37MainloopSm90TmaGmmaWarpSpecializedFP8ILi9ENS5_IJNS4_1CILi1EEESB_SB_EEENS1_32KernelTmaWarpSpecializedPingpongEEENS5_IJNSA_ILi64EEENSA_ILi128EEESG_EEENS_12float_e5m2_tENS5_IJlSB_lEEESI_SJ_NS4_8TiledMMAINS4_8MMA_AtomIJNS4_4SM904GMMA31MMA_64x128x32_F32E5M2E5M2_SS_TNILNSN_7ScaleInE1ELSP_1EEEEEENS4_6LayoutISC_NS5_IJNSA_ILi0EEEST_ST_EEEEENS5_IJNS4_10UnderscoreESW_SW_EEEEENS4_13SM90_TMA_LOADENS4_14ComposedLayoutINS4_7SwizzleILi3ELi4ELi3EEENS4_18smem_ptr_flag_bitsILi8EEENSS_INS5_IJNSA_ILi8EEESG_EEENS5_IJSG_SB_EEEEEEEvNS4_8identityESZ_S19_vS1A_EENS_8epilogue10collective6detail29Sm90TmaWarpSpecializedAdapterINS1D_15DefaultEpilogueISI_SJ_SJ_NS1C_6thread17LinearCombinationISI_Li1EffLNS1H_9ScaleType4KindE0ELNS_15FloatRoundStyleE2ESI_EENS1_15EpilogueDefaultEEEEEvvEEEEvNT_6ParamsE,@function
        .size           _ZN7cutlass13device_kernelINS_4gemm6kernel13GemmUniversalIN4cute5tupleIJiiiiEEENS1_10collective13CollectiveMmaINS1_37MainloopSm90TmaGmmaWarpSpecializedFP8ILi9ENS5_IJNS4_1CILi1EEESB_SB_EEENS1_32KernelTmaWarpSpecializedPingpongEEENS5_IJNSA_ILi64EEENSA_ILi128EEESG_EEENS_12float_e5m2_tENS5_IJlSB_lEEESI_SJ_NS4_8TiledMMAINS4_8MMA_AtomIJNS4_4SM904GMMA31MMA_64x128x32_F32E5M2E5M2_SS_TNILNSN_7ScaleInE1ELSP_1EEEEEENS4_6LayoutISC_NS5_IJNSA_ILi0EEEST_ST_EEEEENS5_IJNS4_10UnderscoreESW_SW_EEEEENS4_13SM90_TMA_LOADENS4_14ComposedLayoutINS4_7SwizzleILi3ELi4ELi3EEENS4_18smem_ptr_flag_bitsILi8EEENSS_INS5_IJNSA_ILi8EEESG_EEENS5_IJSG_SB_EEEEEEEvNS4_8identityESZ_S19_vS1A_EENS_8epilogue10collective6detail29Sm90TmaWarpSpecializedAdapterINS1D_15DefaultEpilogueISI_SJ_SJ_NS1C_6thread17LinearCombinationISI_Li1EffLNS1H_9ScaleType4KindE0ELNS_15FloatRoundStyleE2ESI_EENS1_15EpilogueDefaultEEEEEvvEEEEvNT_6ParamsE,(.L_x_215 - _ZN7cutlass13device_kernelINS_4gemm6kernel13GemmUniversalIN4cute5tupleIJiiiiEEENS1_10collective13CollectiveMmaINS1_37MainloopSm90TmaGmmaWarpSpecializedFP8ILi9ENS5_IJNS4_1CILi1EEESB_SB_EEENS1_32KernelTmaWarpSpecializedPingpongEEENS5_IJNSA_ILi64EEENSA_ILi128EEESG_EEENS_12float_e5m2_tENS5_IJlSB_lEEESI_SJ_NS4_8TiledMMAINS4_8MMA_AtomIJNS4_4SM904GMMA31MMA_64x128x32_F32E5M2E5M2_SS_TNILNSN_7ScaleInE1ELSP_1EEEEEENS4_6LayoutISC_NS5_IJNSA_ILi0EEEST_ST_EEEEENS5_IJNS4_10UnderscoreESW_SW_EEEEENS4_13SM90_TMA_LOADENS4_14ComposedLayoutINS4_7SwizzleILi3ELi4ELi3EEENS4_18smem_ptr_flag_bitsILi8EEENSS_INS5_IJNSA_ILi8EEESG_EEENS5_IJSG_SB_EEEEEEEvNS4_8identityESZ_S19_vS1A_EENS_8epilogue10collective6detail29Sm90TmaWarpSpecializedAdapterINS1D_15DefaultEpilogueISI_SJ_SJ_NS1C_6thread17LinearCombinationISI_Li1EffLNS1H_9ScaleType4KindE0ELNS_15FloatRoundStyleE2ESI_EENS1_15EpilogueDefaultEEEEEvvEEEEvNT_6ParamsE)
        .other          _ZN7cutlass13device_kernelINS_4gemm6kernel13GemmUniversalIN4cute5tupleIJiiiiEEENS1_10collective13CollectiveMmaINS1_37MainloopSm90TmaGmmaWarpSpecializedFP8ILi9ENS5_IJNS4_1CILi1EEESB_SB_EEENS1_32KernelTmaWarpSpecializedPingpongEEENS5_IJNSA_ILi64EEENSA_ILi128EEESG_EEENS_12float_e5m2_tENS5_IJlSB_lEEESI_SJ_NS4_8TiledMMAINS4_8MMA_AtomIJNS4_4SM904GMMA31MMA_64x128x32_F32E5M2E5M2_SS_TNILNSN_7ScaleInE1ELSP_1EEEEEENS4_6LayoutISC_NS5_IJNSA_ILi0EEEST_ST_EEEEENS5_IJNS4_10UnderscoreESW_SW_EEEEENS4_13SM90_TMA_LOADENS4_14ComposedLayoutINS4_7SwizzleILi3ELi4ELi3EEENS4_18smem_ptr_flag_bitsILi8EEENSS_INS5_IJNSA_ILi8EEESG_EEENS5_IJSG_SB_EEEEEEEvNS4_8identityESZ_S19_vS1A_EENS_8epilogue10collective6detail29Sm90TmaWarpSpecializedAdapterINS1D_15DefaultEpilogueISI_SJ_SJ_NS1C_6thread17LinearCombinationISI_Li1EffLNS1H_9ScaleType4KindE0ELNS_15FloatRoundStyleE2ESI_EENS1_15EpilogueDefaultEEEEEvvEEEEvNT_6ParamsE,@"STO_CUDA_ENTRY STV_DEFAULT"
_ZN7cutlass13device_kernelINS_4gemm6kernel13GemmUniversalIN4cute5tupleIJiiiiEEENS1_10collective13CollectiveMmaINS1_37MainloopSm90TmaGmmaWarpSpecializedFP8ILi9ENS5_IJNS4_1CILi1EEESB_SB_EEENS1_32KernelTmaWarpSpecializedPingpongEEENS5_IJNSA_ILi64EEENSA_ILi128EEESG_EEENS_12float_e5m2_tENS5_IJlSB_lEEESI_SJ_NS4_8TiledMMAINS4_8MMA_AtomIJNS4_4SM904GMMA31MMA_64x128x32_F32E5M2E5M2_SS_TNILNSN_7ScaleInE1ELSP_1EEEEEENS4_6LayoutISC_NS5_IJNSA_ILi0EEEST_ST_EEEEENS5_IJNS4_10UnderscoreESW_SW_EEEEENS4_13SM90_TMA_LOADENS4_14ComposedLayoutINS4_7SwizzleILi3ELi4ELi3EEENS4_18smem_ptr_flag_bitsILi8EEENSS_INS5_IJNSA_ILi8EEESG_EEENS5_IJSG_SB_EEEEEEEvNS4_8identityESZ_S19_vS1A_EENS_8epilogue10collective6detail29Sm90TmaWarpSpecializedAdapterINS1D_15DefaultEpilogueISI_SJ_SJ_NS1C_6thread17LinearCombinationISI_Li1EffLNS1H_9ScaleType4KindE0ELNS_15FloatRoundStyleE2ESI_EENS1_15EpilogueDefaultEEEEEvvEEEEvNT_6ParamsE:
[----:B------:R-:W-:Y:S01]  /*0000*/  LDC R1, c[0x0][0x28] ;  /* 0x00000a00ff017b82 */ /* 0x000fe20000000800 */
[----:B------:R-:W0:Y:S01]  /*0010*/  S2R R13, SR_TID.X ;  /* 0x00000000000d7919 */ /* 0x000e220000002100 */
[----:B------:R-:W-:Y:S01]  /*0020*/  ELECT P0, URZ, PT ;  /* 0x00000000003f782f */ /* 0x000fe20003800000 */
[----:B------:R-:W-:Y:S01]  /*0030*/  BSSY B0, `(.L_x_0) ;  /* 0x000000f000007945 */ /* 0x000fe20003800000 */
[--C-:B0-----:R-:W-:Y:S02]  /*0040*/  SHF.R.U32.HI R0, RZ, 0x5, R13.reuse ;  /* 0x00000005ff007819 */ /* 0x101fe4000001160d */
[----:B------:R-:W-:-:S03]  /*0050*/  SHF.R.U32.HI R4, RZ, 0x7, R13 ;  /* 0x00000007ff047819 */ /* 0x000fc6000001160d */
[----:B------:R-:W0:Y:S04]  /*0060*/  SHFL.IDX PT, R2, R0, RZ, 0x1f ;  /* 0x00001fff00027589 */ /* 0x000e2800000e0000 */
[----:B------:R1:W2:Y:S01]  /*0070*/  SHFL.IDX PT, R5, R4, RZ, 0x1f ;  /* 0x00001fff04057589 */ /* 0x0002a200000e0000 */
[----:B0-----:R-:W-:-:S13]  /*0080*/  ISETP.NE.OR P0, PT, R2, RZ, !P0 ;  /* 0x000000ff0200720c */ /* 0x001fda0004705670 */
[----:B-12---:R-:W-:Y:S05]  /*0090*/  @P0 BRA `(.L_x_1) ;  /* 0x0000000000200947 */ /* 0x006fea0003800000 */
[----:B------:R-:W-:Y:S02]  /*00a0*/  ULDC.64 UR4, c[0x0][0x198] ;  /* 0x0000660000047ab9 */ /* 0x000fe40000000a00 */
[----:B------:R-:W-:Y:S02]  /*00b0*/  UIADD3 UR6, UP0, UR4, 0xf0, URZ ;  /* 0x000000f004067890 */ /* 0x000fe4000ff1e03f */
[----:B------:R-:W-:Y:S02]  /*00c0*/  UIADD3 UR4, UP1, UR4, 0x1f0, URZ ;  /* 0x000001f004047890 */ /* 0x000fe4000ff3e03f */
[----:B------:R-:W-:Y:S02]  /*00d0*/  UIADD3.X UR7, URZ, UR5, URZ, UP0, !UPT ;  /* 0x000000053f077290 */ /* 0x000fe400087fe43f */
[----:B------:R-:W-:-:S07]  /*00e0*/  UIADD3.X UR5, URZ, UR5, URZ, UP1, !UPT ;  /* 0x000000053f057290 */ /* 0x000fce0008ffe43f */
[----:B------:R0:W-:Y:S02]  /*00f0*/  UTMACCTL.PF [UR6] ;  /* 0x00000000060079b9 */ /* 0x0001e40008040000 */
[----:B------:R0:W-:Y:S02]  /*0100*/  UTMACCTL.PF [UR4] ;  /* 0x00000000040079b9 */ /* 0x0001e40008040000 */
[----:B0-----:R-:W-:Y:S01]  /*0110*/  NOP ;  /* 0x0000000000007918 */ /* 0x001fe20000000000 */
.L_x_1:
[----:B------:R-:W-:Y:S05]  /*0120*/  BSYNC B0 ;  /* 0x0000000000007941 */ /* 0x000fea0003800000 */
.L_x_0:
[----:B------:R-:W0:Y:S02]  /*0130*/  SHFL.IDX PT, R3, R0, RZ, 0x1f ;  /* 0x00001fff00037589 */ /* 0x000e2400000e0000 */
[----:B0-----:R-:W-:-:S13]  /*0140*/  ISETP.NE.AND P0, PT, R3, RZ, PT ;  /* 0x000000ff0300720c */ /* 0x001fda0003f05270 */
[----:B------:R-:W-:Y:S05]  /*0150*/  @P0 BRA `(.L_x_2) ;  /* 0x00000000008c0947 */ /* 0x000fea0003800000 */
[----:B------:R-:W-:Y:S01]  /*0160*/  ELECT P0, URZ, PT ;  /* 0x00000000003f782f */ /* 0x000fe20003800000 */
[----:B------:R-:W-:-:S12]  /*0170*/  BSSY B0, `(.L_x_2) ;  /* 0x0000021000007945 */ /* 0x000fd80003800000 */
[----:B------:R-:W-:Y:S05]  /*0180*/  @!P0 BRA `(.L_x_3) ;  /* 0x00000000007c8947 */ /* 0x000fea0003800000 */
[----:B------:R-:W0:Y:S01]  /*0190*/  S2UR UR8, SR_CgaCtaId ;  /* 0x00000000000879c3 */ /* 0x000e220000008800 */
[----:B------:R-:W-:Y:S01]  /*01a0*/  UMOV UR4, 0x400 ;  /* 0x0000040000047882 */ /* 0x000fe20000000000 */
[----:B------:R-:W-:Y:S01]  /*01b0*/  UMOV UR5, 0x1 ;  /* 0x0000000100057882 */ /* 0x000fe20000000000 */
[----:B------:R-:W-:Y:S02]  /*01c0*/  UMOV UR6, 0x80 ;  /* 0x0000008000067882 */ /* 0x000fe40000000000 */
[----:B------:R-:W-:-:S04]  /*01d0*/  UIADD3 UR6, -UR6, 0x100000, URZ ;  /* 0x0010000006067890 */ /* 0x000fc8000fffe13f */
[----:B------:R-:W-:Y:S02]  /*01e0*/  USHF.L.U32 UR7, UR6, 0xb, URZ ;  /* 0x0000000b06077899 */ /* 0x000fe4000800063f */
[----:B------:R-:W-:Y:S02]  /*01f0*/  USHF.L.U32 UR6, UR6, 0x1, URZ ;  /* 0x0000000106067899 */ /* 0x000fe4000800063f */
[----:B0-----:R-:W-:Y:S02]  /*0200*/  ULEA UR8, UR8, UR4, 0x18 ;  /* 0x0000000408087291 */ /* 0x001fe4000f8ec03f */
[----:B------:R-:W-:-:S04]  /*0210*/  UIADD3 UR4, -UR5, 0x100000, URZ ;  /* 0x0010000005047890 */ /* 0x000fc8000fffe13f */
[----:B------:R-:W-:Y:S02]  /*0220*/  USHF.L.U32 UR5, UR4, 0xb, URZ ;  /* 0x0000000b04057899 */ /* 0x000fe4000800063f */
[----:B------:R-:W-:Y:S01]  /*0230*/  USHF.L.U32 UR4, UR4, 0x1, URZ ;  /* 0x0000000104047899 */ /* 0x000fe2000800063f */
[----:B------:R-:W0:Y:S11]  /*0240*/  FENCE.VIEW.ASYNC.S ;  /* 0x00000000000073c6 */ /* 0x000e360000000000 */
[----:B0-----:R0:W1:Y:S01]  /*0250*/  SYNCS.EXCH.64 URZ, [UR8], UR4 ;  /* 0x00000004083f75b2 */ /* 0x0010620008000100 */
[----:B------:R0:W2:Y:S01]  /*0260*/  SYNCS.EXCH.64 URZ, [UR8+0x48], UR6 ;  /* 0x00004806083f75b2 */ /* 0x0000a20008000100 */
[----:B------:R0:W3:Y:S01]  /*0270*/  SYNCS.EXCH.64 URZ, [UR8+0x8], UR4 ;  /* 0x00000804083f75b2 */ /* 0x0000e20008000100 */
[----:B------:R0:W4:Y:S01]  /*0280*/  SYNCS.EXCH.64 URZ, [UR8+0x50], UR6 ;  /* 0x00005006083f75b2 */ /* 0x0001220008000100 */
[----:B------:R0:W0:Y:S01]  /*0290*/  SYNCS.EXCH.64 URZ, [UR8+0x10], UR4 ;  /* 0x00001004083f75b2 */ /* 0x0000220008000100 */
        /* <DEDUP_REMOVED lines=13> */
[----:B------:R-:W-:Y:S01]  /*0370*/  NOP ;  /* 0x0000000000007918 */ /* 0x000fe20000000000 */
.L_x_3:
[----:B0-----:R-:W-:Y:S05]  /*0380*/  BSYNC B0 ;  /* 0x0000000000007941 */ /* 0x001fea0003800000 */
.L_x_2:
[----:B------:R-:W0:Y:S01]  /*0390*/  SHFL.IDX PT, R6, R0, RZ, 0x1f ;  /* 0x00001fff00067589 */ /* 0x000e2200000e0000 */
[----:B------:R-:W-:Y:S01]  /*03a0*/  ELECT P0, URZ, PT ;  /* 0x00000000003f782f */ /* 0x000fe20003800000 */
[----:B------:R-:W-:Y:S01]  /*03b0*/  NOP ;  /* 0x0000000000007918 */ /* 0x000fe20000000000 */
[----:B------:R-:W-:Y:S01]  /*03c0*/  ELECT P1, URZ, PT ;  /* 0x00000000003f782f */ /* 0x000fe20003820000 */
[----:B------:R5:W1:Y:S01]  /*03d0*/  SHFL.IDX PT, R3, R0, RZ, 0x1f ;  /* 0x00001fff00037589 */ /* 0x000a6200000e0000 */
[----:B------:R-:W-:Y:S01]  /*03e0*/  UMOV UR4, 0x20 ;  /* 0x0000002000047882 */ /* 0x000fe20000000000 */
[----:B------:R-:W-:Y:S01]  /*03f0*/  UMOV UR11, 0x80 ;  /* 0x00000080000b7882 */ /* 0x000fe20000000000 */
[----:B------:R-:W-:Y:S01]  /*0400*/  ULDC.64 UR12, c[0x0][0x598] ;  /* 0x00016600000c7ab9 */ /* 0x000fe20000000a00 */
[----:B------:R-:W2:Y:S01]  /*0410*/  SHFL.IDX PT, R4, R4, RZ, 0x1f ;  /* 0x00001fff04047589 */ /* 0x000ea200000e0000 */
[----:B------:R-:W-:Y:S01]  /*0420*/  NOP ;  /* 0x0000000000007918 */ /* 0x000fe20000000000 */
[----:B------:R-:W-:Y:S01]  /*0430*/  VIADD R33, R5, 0xffffffff ;  /* 0xffffffff05217836 */ /* 0x000fe20000000000 */
[----:B------:R-:W-:Y:S01]  /*0440*/  ULDC.64 UR14, c[0x0][0x208] ;  /* 0x00008200000e7ab9 */ /* 0x000fe20000000a00 */
[----:B-----5:R-:W-:-:S02]  /*0450*/  SHF.R.S32.HI R0, RZ, 0x1f, R13 ;  /* 0x0000001fff007819 */ /* 0x020fc4000001140d */
[----:B------:R-:W-:Y:S02]  /*0460*/  ISETP.NE.AND P3, PT, R5, RZ, PT ;  /* 0x000000ff0500720c */ /* 0x000fe40003f65270 */
[----:B------:R-:W-:Y:S02]  /*0470*/  LEA.HI R0, R0, R13, RZ, 0x7 ;  /* 0x0000000d00007211 */ /* 0x000fe400078f38ff */
[----:B------:R-:W-:Y:S02]  /*0480*/  ISETP.GE.U32.AND P2, PT, R33, 0x2, PT ;  /* 0x000000022100780c */ /* 0x000fe40003f46070 */
[----:B------:R-:W-:Y:S02]  /*0490*/  LOP3.LUT R0, R0, 0xffffff80, RZ, 0xc0, !PT ;  /* 0xffffff8000007812 */ /* 0x000fe400078ec0ff */
[----:B0-----:R-:W-:-:S03]  /*04a0*/  ISETP.NE.OR P0, PT, R6, RZ, !P0 ;  /* 0x000000ff0600720c */ /* 0x001fc60004705670 */
[----:B------:R-:W-:Y:S01]  /*04b0*/  IMAD.IADD R11, R13, 0x1, -R0 ;  /* 0x000000010d0b7824 */ /* 0x000fe200078e0a00 */
[----:B-1----:R-:W-:Y:S02]  /*04c0*/  ISETP.NE.OR P1, PT, R3, RZ, !P1 ;  /* 0x000000ff0300720c */ /* 0x002fe40004f25670 */
[----:B------:R-:W-:-:S04]  /*04d0*/  SHF.R.S32.HI R3, RZ, 0x1f, R2 ;  /* 0x0000001fff037819 */ /* 0x000fc80000011402 */
[----:B------:R-:W-:-:S03]  /*04e0*/  LEA.HI R3, R3, R2, RZ, 0x2 ;  /* 0x0000000203037211 */ /* 0x000fc600078f10ff */
[----:B------:R-:W-:Y:S01]  /*04f0*/  VOTEU.ALL UP0, P0 ;  /* 0x00000000003f7886 */ /* 0x000fe20000000000 */
[----:B------:R-:W-:-:S03]  /*0500*/  LOP3.LUT R3, R3, 0xfffffffc, RZ, 0xc0, !PT ;  /* 0xfffffffc03037812 */ /* 0x000fc600078ec0ff */
[----:B------:R-:W-:Y:S01]  /*0510*/  VOTEU.ALL UP1, P1 ;  /* 0x00000000003f7886 */ /* 0x000fe20000820000 */
[----:B------:R-:W0:Y:S01]  /*0520*/  @!UP0 S2UR UR7, SR_CgaCtaId ;  /* 0x00000000000789c3 */ /* 0x000e220000008800 */
[----:B------:R-:W-:Y:S01]  /*0530*/  @!UP0 UMOV UR6, 0x400 ;  /* 0x0000040000068882 */ /* 0x000fe20000000000 */
[----:B------:R-:W-:-:S04]  /*0540*/  @!UP0 UIADD3 UR4, -UR4, 0x100000, URZ ;  /* 0x0010000004048890 */ /* 0x000fc8000fffe13f */
[----:B------:R-:W-:Y:S02]  /*0550*/  @!UP0 USHF.L.U32 UR5, UR4, 0xb, URZ ;  /* 0x0000000b04058899 */ /* 0x000fe4000800063f */
[----:B------:R-:W-:Y:S01]  /*0560*/  @!UP0 USHF.L.U32 UR4, UR4, 0x1, URZ ;  /* 0x0000000104048899 */ /* 0x000fe2000800063f */
[----:B------:R-:W-:Y:S01]  /*0570*/  IMAD.IADD R20, R2, 0x1, -R3 ;  /* 0x0000000102147824 */ /* 0x000fe200078e0a03 */
[----:B------:R-:W-:Y:S01]  /*0580*/  @!UP1 UMOV UR9, 0x400 ;  /* 0x0000040000099882 */ /* 0x000fe20000000000 */
[----:B------:R-:W-:Y:S01]  /*0590*/  VOTEU.ALL UP2, P1 ;  /* 0x00000000003f7886 */ /* 0x000fe20000840000 */
[----:B------:R-:W-:Y:S01]  /*05a0*/  VOTEU.ALL UP3, P1 ;  /* 0x00000000003f7886 */ /* 0x000fe20000860000 */
[----:B------:R-:W-:Y:S01]  /*05b0*/  VOTEU.ALL UP4, P1 ;  /* 0x00000000003f7886 */ /* 0x000fe20000880000 */
[----:B------:R-:W1:Y:S01]  /*05c0*/  @!UP1 S2UR UR10, SR_CgaCtaId ;  /* 0x00000000000a99c3 */ /* 0x000e620000008800 */
[----:B------:R-:W-:Y:S01]  /*05d0*/  VOTEU.ALL UP5, P1 ;  /* 0x00000000003f7886 */ /* 0x000fe200008a0000 */
[----:B------:R-:W-:-:S04]  /*05e0*/  ISETP.NE.U32.AND P1, PT, RZ, UR12, PT ;  /* 0x0000000cff007c0c */ /* 0x000fc8000bf25070 */
[----:B------:R-:W-:Y:S01]  /*05f0*/  ISETP.NE.AND.EX P1, PT, RZ, UR13, PT, P1 ;  /* 0x0000000dff007c0c */ /* 0x000fe2000bf25310 */
[----:B0-----:R-:W-:Y:S02]  /*0600*/  @!UP0 ULEA UR8, UR7, UR6, 0x18 ;  /* 0x0000000607088291 */ /* 0x001fe4000f8ec03f */
[----:B------:R-:W-:-:S04]  /*0610*/  @!UP1 UIADD3 UR6, -UR11, 0x100000, URZ ;  /* 0x001000000b069890 */ /* 0x000fc8000fffe13f */
[----:B------:R-:W-:Y:S02]  /*0620*/  @!UP1 USHF.L.U32 UR7, UR6, 0xb, URZ ;  /* 0x0000000b06079899 */ /* 0x000fe4000800063f */
[----:B------:R-:W-:Y:S01]  /*0630*/  @!UP1 USHF.L.U32 UR6, UR6, 0x1, URZ ;  /* 0x0000000106069899 */ /* 0x000fe2000800063f */
[----:B--2---:R-:W-:Y:S01]  /*0640*/  R2UR UR11, R4 ;  /* 0x00000000040b72ca */ /* 0x004fe200000e0000 */
[----:B------:R-:W-:Y:S01]  /*0650*/  VOTEU.ALL UP0, P0 ;  /* 0x00000000003f7886 */ /* 0x000fe20000000000 */
[----:B-1----:R-:W-:Y:S01]  /*0660*/  @!UP1 ULEA UR9, UR10, UR9, 0x18 ;  /* 0x000000090a099291 */ /* 0x002fe2000f8ec03f */
[----:B------:R-:W-:Y:S01]  /*0670*/  VOTEU.ALL UP1, P0 ;  /* 0x00000000003f7886 */ /* 0x000fe20000020000 */
[C---:B------:R-:W-:Y:S01]  /*0680*/  ISETP.NE.AND P0, PT, R20.reuse, 0x3, PT ;  /* 0x000000031400780c */ /* 0x040fe20003f05270 */
[----:B------:R-:W0:Y:S02]  /*0690*/  FENCE.VIEW.ASYNC.S ;  /* 0x00000000000073c6 */ /* 0x000e240000000000 */
[----:B0-----:R0:W3:Y:S01]  /*06a0*/  @!UP0 SYNCS.EXCH.64 URZ, [UR8+0xc0], UR4 ;  /* 0x0000c004083f85b2 */ /* 0x0010e20008000100 */
[----:B------:R-:W-:-:S04]  /*06b0*/  ISETP.EQ.OR P0, PT, R20, RZ, !P0 ;  /* 0x000000ff1400720c */ /* 0x000fc80004702670 */
[----:B------:R-:W-:-:S04]  /*06c0*/  ISETP.EQ.AND P0, PT, R5, RZ, P0 ;  /* 0x000000ff0500720c */ /* 0x000fc80000702270 */
[----:B------:R-:W-:-:S04]  /*06d0*/  SEL R7, RZ, 0x1, !P0 ;  /* 0x00000001ff077807 */ /* 0x000fc80004000000 */
[----:B------:R-:W-:Y:S01]  /*06e0*/  SEL R7, R7, 0x2, P2 ;  /* 0x0000000207077807 */ /* 0x000fe20001000000 */
[----:B------:R0:W3:Y:S01]  /*06f0*/  @!UP1 SYNCS.EXCH.64 URZ, [UR8+0xc8], UR4 ;  /* 0x0000c804083f95b2 */ /* 0x0000e20008000100 */
[----:B------:R-:W-:Y:S01]  /*0700*/  NOP ;  /* 0x0000000000007918 */ /* 0x000fe20000000000 */
[----:B------:R0:W3:Y:S01]  /*0710*/  @!UP2 SYNCS.EXCH.64 URZ, [UR9+0xa0], UR6 ;  /* 0x0000a006093fa5b2 */ /* 0x0000e20008000100 */
[----:B------:R0:W3:Y:S01]  /*0720*/  @!UP3 SYNCS.EXCH.64 URZ, [UR9+0xa8], UR6 ;  /* 0x0000a806093fb5b2 */ /* 0x0000e20008000100 */
[----:B------:R0:W3:Y:S01]  /*0730*/  @!UP4 SYNCS.EXCH.64 URZ, [UR9+0xb0], UR6 ;  /* 0x0000b006093fc5b2 */ /* 0x0000e20008000100 */
[----:B------:R0:W3:Y:S01]  /*0740*/  @!UP5 SYNCS.EXCH.64 URZ, [UR9+0xb8], UR6 ;  /* 0x0000b806093fd5b2 */ /* 0x0000e20008000100 */
[----:B------:R-:W-:Y:S01]  /*0750*/  NOP ;  /* 0x0000000000007918 */ /* 0x000fe20000000000 */
[----:B---34-:R-:W-:Y:S06]  /*0760*/  BAR.SYNC.DEFER_BLOCKING 0x0 ;  /* 0x0000000000007b1d */ /* 0x018fec0000010000 */
[----:B0-----:R-:W-:Y:S05]  /*0770*/  @!P1 BRA `(.L_x_4) ;  /* 0x00000000001c9947 */ /* 0x001fea0003800000 */
[----:B------:R-:W0:Y:S02]  /*0780*/  LDC.64 R2, c[0x0][0x598] ;  /* 0x00016600ff027b82 */ /* 0x000e240000000a00 */
[----:B0-----:R-:W2:Y:S02]  /*0790*/  LDG.E.64 R2, desc[UR14][R2.64] ;  /* 0x0000000e02027981 */ /* 0x001ea4000c1e1b00 */
[----:B--2---:R-:W-:-:S04]  /*07a0*/  ISETP.NE.U32.AND P0, PT, R2, RZ, PT ;  /* 0x000000ff0200720c */ /* 0x004fc80003f05070 */
[----:B------:R-:W-:-:S13]  /*07b0*/  ISETP.NE.AND.EX P0, PT, R3, RZ, PT, P0 ;  /* 0x000000ff0300720c */ /* 0x000fda0003f05300 */
[----:B------:R-:W-:Y:S05]  /*07c0*/  @!P0 BRA `(.L_x_4) ;  /* 0x0000000000088947 */ /* 0x000fea0003800000 */
[----:B------:R2:W5:Y:S01]  /*07d0*/  LD.E R10, desc[UR14][R2.64] ;  /* 0x0000000e020a7980 */ /* 0x000562000c101900 */
[----:B------:R-:W-:Y:S05]  /*07e0*/  BRA `(.L_x_5) ;  /* 0x0000000000207947 */ /* 0x000fea0003800000 */
.L_x_4:
[----:B------:R-:W-:Y:S02]  /*07f0*/  ULDC.64 UR4, c[0x0][0x588] ;  /* 0x0001620000047ab9 */ /* 0x000fe40000000a00 */
[----:B------:R-:W-:-:S04]  /*0800*/  ISETP.NE.U32.AND P0, PT, RZ, UR4, PT ;  /* 0x00000004ff007c0c */ /* 0x000fc8000bf05070 */
[----:B------:R-:W-:-:S13]  /*0810*/  ISETP.NE.AND.EX P0, PT, RZ, UR5, PT, P0 ;  /* 0x00000005ff007c0c */ /* 0x000fda000bf05300 */
[----:B------:R-:W-:Y:S05]  /*0820*/  @!P0 BRA `(.L_x_6) ;  /* 0x00000000000c8947 */ /* 0x000fea0003800000 */
[----:B------:R-:W0:Y:S02]  /*0830*/  LDC.64 R2, c[0x0][0x588] ;  /* 0x00016200ff027b82 */ /* 0x000e240000000a00 */
[----:B0-----:R0:W5:Y:S01]  /*0840*/  LDG.E R10, desc[UR14][R2.64] ;  /* 0x0000000e020a7981 */ /* 0x001162000c1e1900 */
[----:B------:R-:W-:Y:S05]  /*0850*/  BRA `(.L_x_5) ;  /* 0x0000000000047947 */ /* 0x000fea0003800000 */
.L_x_6:
[----:B------:R-:W1:Y:S02]  /*0860*/  LDC R10, c[0x0][0x580] ;  /* 0x00016000ff0a7b82 */ /* 0x000e640000000800 */
.L_x_5:
[----:B------:R-:W-:Y:S02]  /*0870*/  ULDC.64 UR4, c[0x0][0x5a0] ;  /* 0x0001680000047ab9 */ /* 0x000fe40000000a00 */
[----:B------:R-:W-:-:S04]  /*0880*/  ISETP.NE.U32.AND P0, PT, RZ, UR4, PT ;  /* 0x00000004ff007c0c */ /* 0x000fc8000bf05070 */
[----:B------:R-:W-:-:S13]  /*0890*/  ISETP.NE.AND.EX P0, PT, RZ, UR5, PT, P0 ;  /* 0x00000005ff007c0c */ /* 0x000fda000bf05300 */
[----:B------:R-:W-:Y:S05]  /*08a0*/  @!P0 BRA `(.L_x_7) ;  /* 0x00000000001c8947 */ /* 0x000fea0003800000 */
[----:B0-2---:R-:W0:Y:S02]  /*08b0*/  LDC.64 R2, c[0x0][0x5a0] ;  /* 0x00016800ff027b82 */ /* 0x005e240000000a00 */
[----:B0-----:R-:W2:Y:S02]  /*08c0*/  LDG.E.64 R2, desc[UR14][R2.64] ;  /* 0x0000000e02027981 */ /* 0x001ea4000c1e1b00 */
[----:B--2---:R-:W-:-:S04]  /*08d0*/  ISETP.NE.U32.AND P0, PT, R2, RZ, PT ;  /* 0x000000ff0200720c */ /* 0x004fc80003f05070 */
[----:B------:R-:W-:-:S13]  /*08e0*/  ISETP.NE.AND.EX P0, PT, R3, RZ, PT, P0 ;  /* 0x000000ff0300720c */ /* 0x000fda0003f05300 */
[----:B------:R-:W-:Y:S05]  /*08f0*/  @!P0 BRA `(.L_x_7) ;  /* 0x0000000000088947 */ /* 0x000fea0003800000 */
[----:B------:R0:W5:Y:S01]  /*0900*/  LD.E R12, desc[UR14][R2.64] ;  /* 0x0000000e020c7980 */ /* 0x000162000c101900 */
[----:B------:R-:W-:Y:S05]  /*0910*/  BRA `(.L_x_8) ;  /* 0x0000000000207947 */ /* 0x000fea0003800000 */
.L_x_7:
[----:B------:R-:W-:Y:S02]  /*0920*/  ULDC.64 UR4, c[0x0][0x590] ;  /* 0x0001640000047ab9 */ /* 0x000fe40000000a00 */
[----:B------:R-:W-:-:S04]  /*0930*/  ISETP.NE.U32.AND P0, PT, RZ, UR4, PT ;  /* 0x00000004ff007c0c */ /* 0x000fc8000bf05070 */
[----:B------:R-:W-:-:S13]  /*0940*/  ISETP.NE.AND.EX P0, PT, RZ, UR5, PT, P0 ;  /* 0x00000005ff007c0c */ /* 0x000fda000bf05300 */
[----:B------:R-:W-:Y:S05]  /*0950*/  @!P0 BRA `(.L_x_9) ;  /* 0x00000000000c8947 */ /* 0x000fea0003800000 */
[----:B0-2---:R-:W0:Y:S02]  /*0960*/  LDC.64 R2, c[0x0][0x590] ;  /* 0x00016400ff027b82 */ /* 0x005e240000000a00 */
[----:B0-----:R4:W5:Y:S01]  /*0970*/  LDG.E R12, desc[UR14][R2.64] ;  /* 0x0000000e020c7981 */ /* 0x001962000c1e1900 */
[----:B------:R-:W-:Y:S05]  /*0980*/  BRA `(.L_x_8) ;  /* 0x0000000000047947 */ /* 0x000fea0003800000 */
.L_x_9:
[----:B------:R-:W3:Y:S02]  /*0990*/  LDC R12, c[0x0][0x584] ;  /* 0x00016100ff0c7b82 */ /* 0x000ee40000000800 */
.L_x_8:
[----:B------:R-:W1:Y:S01]  /*09a0*/  LDC R0, c[0x0][0x65c] ;  /* 0x00019700ff007b82 */ /* 0x000e620000000800 */
[----:B------:R-:W0:Y:S01]  /*09b0*/  S2R R21, SR_CTAID.Y ;  /* 0x0000000000157919 */ /* 0x000e220000002600 */
[----:B------:R-:W-:Y:S01]  /*09c0*/  ULDC UR8, c[0x0][0x28c] ;  /* 0x0000a30000087ab9 */ /* 0x000fe20000000800 */
[----:B------:R-:W-:Y:S01]  /*09d0*/  ISETP.NE.AND P0, PT, R5, 0x2, PT ;  /* 0x000000020500780c */ /* 0x000fe20003f05270 */
[----:B------:R-:W-:Y:S01]  /*09e0*/  UIADD3 UR8, UR8, 0x7f, URZ ;  /* 0x0000007f08087890 */ /* 0x000fe2000fffe03f */
[----:B------:R-:W3:Y:S01]  /*09f0*/  S2R R14, SR_CTAID.X ;  /* 0x00000000000e7919 */ /* 0x000ee20000002500 */
[----:B------:R-:W-:Y:S01]  /*0a00*/  UMOV UR5, URZ ;  /* 0x0000003f00057c82 */ /* 0x000fe20008000000 */
[----:B------:R-:W-:Y:S01]  /*0a10*/  UMOV UR4, URZ ;  /* 0x0000003f00047c82 */ /* 0x000fe20008000000 */
[----:B------:R-:W-:-:S04]  /*0a20*/  USHF.R.S32.HI UR9, URZ, 0x1f, UR8 ;  /* 0x0000001f3f097899 */ /* 0x000fc80008011408 */
[----:B------:R-:W-:-:S04]  /*0a30*/  ULEA.HI UR9, UR9, UR8, URZ, 0x7 ;  /* 0x0000000809097291 */ /* 0x000fc8000f8f383f */
[----:B------:R-:W-:Y:S01]  /*0a40*/  USHF.R.S32.HI UR13, URZ, 0x7, UR9 ;  /* 0x000000073f0d7899 */ /* 0x000fe20008011409 */
[----:B-1----:R-:W-:-:S13]  /*0a50*/  ISETP.NE.AND P2, PT, R0, 0x1, PT ;  /* 0x000000010000780c */ /* 0x002fda0003f45270 */
[----:B------:R-:W3:Y:S01]  /*0a60*/  @P2 LDC R15, c[0x0][0x10] ;  /* 0x00000400ff0f2b82 */ /* 0x000ee20000000800 */
[----:B0-2-4-:R-:W-:Y:S02]  /*0a70*/  @P2 IMAD.MOV.U32 R2, RZ, RZ, R21 ;  /* 0x000000ffff022224 */ /* 0x015fe400078e0015 */
[----:B------:R-:W-:Y:S02]  /*0a80*/  @P2 IMAD.MOV.U32 R3, RZ, RZ, RZ ;  /* 0x000000ffff032224 */ /* 0x000fe400078e00ff */
[----:B------:R-:W-:-:S03]  /*0a90*/  @P2 IMAD.MOV.U32 R5, RZ, RZ, RZ ;  /* 0x000000ffff052224 */ /* 0x000fc600078e00ff */
[----:B------:R-:W0:Y:S01]  /*0aa0*/  @!P2 LDC R9, c[0x0][0xc] ;  /* 0x00000300ff09ab82 */ /* 0x000e220000000800 */
[----:B------:R-:W-:Y:S01]  /*0ab0*/  ULDC UR6, c[0x0][0xc] ;  /* 0x0000030000067ab9 */ /* 0x000fe20000000800 */
[----:B------:R-:W-:Y:S02]  /*0ac0*/  ULDC UR7, c[0x0][0x10] ;  /* 0x0000040000077ab9 */ /* 0x000fe40000000800 */
[----:B------:R-:W-:-:S04]  /*0ad0*/  UIMAD.WIDE.U32 UR6, UR6, UR7, URZ ;  /* 0x00000007060672a5 */ /* 0x000fc8000f8e003f */
[----:B------:R-:W1:Y:S01]  /*0ae0*/  LDC R8, c[0x0][0x14] ;  /* 0x00000500ff087b82 */ /* 0x000e620000000800 */
[----:B---3--:R-:W-:-:S04]  /*0af0*/  @P2 IMAD.WIDE.U32 R2, R14, R15, R2 ;  /* 0x0000000f0e022225 */ /* 0x008fc800078e0002 */
[----:B------:R-:W-:Y:S02]  /*0b00*/  IMAD.MOV.U32 R15, RZ, RZ, RZ ;  /* 0x000000ffff0f7224 */ /* 0x000fe400078e00ff */
[----:B------:R-:W-:Y:S02]  /*0b10*/  @P2 IMAD.IADD R3, R3, 0x1, R5 ;  /* 0x0000000103032824 */ /* 0x000fe400078e0205 */
[----:B0-----:R-:W-:-:S04]  /*0b20*/  @!P2 IMAD.WIDE.U32 R4, R9, R21, R14 ;  /* 0x000000150904a225 */ /* 0x001fc800078e000e */
[----:B------:R-:W-:Y:S02]  /*0b30*/  @!P2 IMAD.MOV.U32 R2, RZ, RZ, R4 ;  /* 0x000000ffff02a224 */ /* 0x000fe400078e0004 */
[----:B------:R-:W-:Y:S02]  /*0b40*/  @!P2 IMAD.MOV.U32 R3, RZ, RZ, R5 ;  /* 0x000000ffff03a224 */ /* 0x000fe400078e0005 */
[C---:B-1----:R-:W-:Y:S02]  /*0b50*/  IMAD R17, R8.reuse, UR7, RZ ;  /* 0x0000000708117c24 */ /* 0x042fe4000f8e02ff */
[----:B------:R-:W-:Y:S01]  /*0b60*/  IMAD.WIDE.U32 R8, R8, UR6, RZ ;  /* 0x0000000608087c25 */ /* 0x000fe2000f8e00ff */
[----:B------:R-:W-:-:S03]  /*0b70*/  ULDC.64 UR6, c[0x0][0x650] ;  /* 0x0001940000067ab9 */ /* 0x000fc60000000a00 */
[----:B------:R-:W-:Y:S01]  /*0b80*/  IMAD.IADD R0, R9, 0x1, R17 ;  /* 0x0000000109007824 */ /* 0x000fe200078e0211 */
[----:B------:R-:W-:Y:S06]  /*0b90*/  @P0 BRA `(.L_x_10) ;  /* 0x0000000000200947 */ /* 0x000fec0003800000 */
[----:B------:R-:W-:Y:S01]  /*0ba0*/  UISETP.GE.U32.AND UP0, UPT, UR13, 0x9, UPT ;  /* 0x000000090d00788c */ /* 0x000fe2000bf06070 */
[----:B------:R-:W-:Y:S01]  /*0bb0*/  IADD3 R2, P0, R2, R8, RZ ;  /* 0x0000000802027210 */ /* 0x000fe20007f1e0ff */
[----:B------:R-:W-:-:S04]  /*0bc0*/  UIMAD.WIDE.U32 UR4, UR13, 0x38e38e39, URZ ;  /* 0x38e38e390d0478a5 */ /* 0x000fc8000f8e003f */
[----:B------:R-:W-:Y:S01]  /*0bd0*/  USHF.R.U32.HI UR5, URZ, 0x1, UR5 ;  /* 0x000000013f057899 */ /* 0x000fe20008011605 */
[----:B------:R-:W-:Y:S02]  /*0be0*/  IMAD.X R3, R0, 0x1, R3, P0 ;  /* 0x0000000100037824 */ /* 0x000fe400000e0603 */
[----:B------:R-:W-:Y:S02]  /*0bf0*/  UMOV UR4, URZ ;  /* 0x0000003f00047c82 */ /* 0x000fe40008000000 */
[----:B------:R-:W-:Y:S02]  /*0c00*/  @UP0 ULOP3.LUT UR4, UR5, 0x1, URZ, 0xc0, !UPT ;  /* 0x0000000105040892 */ /* 0x000fe4000f8ec03f */
[----:B------:R-:W-:-:S12]  /*0c10*/  UIMAD UR5, UR5, -0x9, UR13 ;  /* 0xfffffff7050578a4 */ /* 0x000fd8000f8e020d */
.L_x_10:
[----:B------:R-:W-:Y:S01]  /*0c20*/  ISETP.GE.U32.AND P0, PT, R2, UR6, PT ;  /* 0x0000000602007c0c */ /* 0x000fe2000bf06070 */
[----:B------:R-:W-:Y:S01]  /*0c30*/  IMAD.MOV.U32 R6, RZ, RZ, -0x1 ;  /* 0xffffffffff067424 */ /* 0x000fe200078e00ff */
[----:B------:R-:W-:Y:S01]  /*0c40*/  PRMT R16, RZ, 0x7610, R16 ;  /* 0x00007610ff107816 */ /* 0x000fe20000000010 */
[----:B------:R-:W-:Y:S01]  /*0c50*/  IMAD.MOV.U32 R5, RZ, RZ, -0x1 ;  /* 0xffffffffff057424 */ /* 0x000fe200078e00ff */
[----:B------:R-:W-:Y:S01]  /*0c60*/  ISETP.GE.U32.AND.EX P0, PT, R3, UR7, PT, P0 ;  /* 0x0000000703007c0c */ /* 0x000fe2000bf06100 */
[----:B------:R-:W-:-:S12]  /*0c70*/  IMAD.MOV.U32 R4, RZ, RZ, -0x1 ;  /* 0xffffffffff047424 */ /* 0x000fd800078e00ff */
[----:B------:R-:W-:Y:S05]  /*0c80*/  @P0 BRA `(.L_x_11) ;  /* 0x00000004005c0947 */ /* 0x000fea0003800000 */
[----:B------:R-:W0:Y:S01]  /*0c90*/  LDC.64 R24, c[0x0][0x628] ;  /* 0x00018a00ff187b82 */ /* 0x000e220000000a00 */
[----:B------:R-:W-:Y:S02]  /*0ca0*/  IMAD.MOV.U32 R4, RZ, RZ, R2 ;  /* 0x000000ffff047224 */ /* 0x000fe400078e0002 */
[----:B------:R-:W-:-:S05]  /*0cb0*/  IMAD.MOV.U32 R5, RZ, RZ, R3 ;  /* 0x000000ffff057224 */ /* 0x000fca00078e0003 */
[----:B------:R-:W1:Y:S08]  /*0cc0*/  LDC R6, c[0x0][0x630] ;  /* 0x00018c00ff067b82 */ /* 0x000e700000000800 */
[----:B------:R-:W2:Y:S01]  /*0cd0*/  LDC.64 R26, c[0x0][0x620] ;  /* 0x00018800ff1a7b82 */ /* 0x000ea20000000a00 */
[----:B0-----:R-:W-:-:S04]  /*0ce0*/  ISETP.NE.U32.AND P0, PT, R24, RZ, PT ;  /* 0x000000ff1800720c */ /* 0x001fc80003f05070 */
[----:B------:R-:W-:-:S13]  /*0cf0*/  ISETP.NE.AND.EX P0, PT, R25, RZ, PT, P0 ;  /* 0x000000ff1900720c */ /* 0x000fda0003f05300 */
[----:B-12---:R-:W-:Y:S05]  /*0d00*/  @!P0 BRA `(.L_x_12) ;  /* 0x0000000000288947 */ /* 0x006fea0003800000 */
[----:B------:R-:W0:Y:S02]  /*0d10*/  LDC R19, c[0x0][0x634] ;  /* 0x00018d00ff137b82 */ /* 0x000e240000000800 */
[----:B0-----:R-:W-:-:S05]  /*0d20*/  IADD3 R19, P0, R2, R19, RZ ;  /* 0x0000001302137210 */ /* 0x001fca0007f1e0ff */
[----:B------:R-:W-:-:S04]  /*0d30*/  IMAD.X R23, RZ, RZ, R3, P0 ;  /* 0x000000ffff177224 */ /* 0x000fc800000e0603 */
[----:B------:R-:W-:-:S04]  /*0d40*/  IMAD.WIDE.U32 R4, R23, R24, RZ ;  /* 0x0000001817047225 */ /* 0x000fc800078e00ff */
[----:B------:R-:W-:-:S04]  /*0d50*/  IMAD.WIDE.U32 R16, P0, R19, R25, R4 ;  /* 0x0000001913107225 */ /* 0x000fc80007800004 */
[----:B------:R-:W-:-:S04]  /*0d60*/  IMAD.WIDE.U32 R4, R19, R24, RZ ;  /* 0x0000001813047225 */ /* 0x000fc800078e00ff */
[----:B------:R-:W-:Y:S01]  /*0d70*/  IMAD.X R19, RZ, RZ, RZ, P0 ;  /* 0x000000ffff137224 */ /* 0x000fe200000e06ff */
[----:B------:R-:W-:Y:S01]  /*0d80*/  IADD3 RZ, P0, R5, R16, RZ ;  /* 0x0000001005ff7210 */ /* 0x000fe20007f1e0ff */
[----:B------:R-:W-:-:S04]  /*0d90*/  IMAD.MOV.U32 R18, RZ, RZ, R17 ;  /* 0x000000ffff127224 */ /* 0x000fc800078e0011 */
[----:B------:R-:W-:-:S08]  /*0da0*/  IMAD.WIDE.U32.X R4, R23, R25, R18, P0 ;  /* 0x0000001917047225 */ /* 0x000fd000000e0412 */
.L_x_12:
[--C-:B------:R-:W-:Y:S01]  /*0db0*/  SHF.R.U64 R32, R4, R6, R5.reuse ;  /* 0x0000000604207219 */ /* 0x100fe20000001205 */
[----:B------:R-:W0:Y:S01]  /*0dc0*/  LDC.64 R28, c[0x0][0x640] ;  /* 0x00019000ff1c7b82 */ /* 0x000e220000000a00 */
[----:B------:R-:W-:Y:S01]  /*0dd0*/  I2FP.F32.U32 R4, R14 ;  /* 0x0000000e00047245 */ /* 0x000fe20000201000 */
[----:B------:R-:W-:Y:S01]  /*0de0*/  ULDC UR6, c[0x0][0x150] ;  /* 0x0000540000067ab9 */ /* 0x000fe20000000800 */
[----:B------:R-:W-:Y:S02]  /*0df0*/  SHF.R.U32.HI R5, RZ, R6, R5 ;  /* 0x00000006ff057219 */ /* 0x000fe40000011605 */
[----:B------:R-:W-:Y:S01]  /*0e00*/  IADD3 R17, P0, RZ, -R32, RZ ;  /* 0x80000020ff117210 */ /* 0x000fe20007f1e0ff */
[----:B------:R-:W-:Y:S01]  /*0e10*/  FMUL R6, R4, UR6 ;  /* 0x0000000604067c20 */ /* 0x000fe20008400000 */
[----:B------:R-:W-:Y:S01]  /*0e20*/  ULDC UR6, c[0x0][0x154] ;  /* 0x0000550000067ab9 */ /* 0x000fe20000000800 */
[----:B------:R-:W1:Y:S02]  /*0e30*/  LDC R18, c[0x0][0x618] ;  /* 0x00018600ff127b82 */ /* 0x000e640000000800 */
[----:B------:R-:W-:-:S02]  /*0e40*/  IMAD.X R19, RZ, RZ, ~R5, P0 ;  /* 0x000000ffff137224 */ /* 0x000fc400000e0e05 */
[----:B------:R-:W2:Y:S01]  /*0e50*/  F2I.U32.TRUNC.NTZ R6, R6 ;  /* 0x0000000600067305 */ /* 0x000ea2000020f000 */
[----:B------:R-:W-:-:S03]  /*0e60*/  IMAD.WIDE.U32 R4, R17, R26, R2 ;  /* 0x0000001a11047225 */ /* 0x000fc600078e0002 */
[----:B------:R-:W3:Y:S01]  /*0e70*/  LDC R15, c[0x0][0x144] ;  /* 0x00005100ff0f7b82 */ /* 0x000ee20000000800 */
[----:B------:R-:W-:-:S04]  /*0e80*/  IMAD R16, R19, R26, RZ ;  /* 0x0000001a13107224 */ /* 0x000fc800078e02ff */
[----:B------:R-:W-:-:S03]  /*0e90*/  IMAD R17, R17, R27, R16 ;  /* 0x0000001b11117224 */ /* 0x000fc600078e0210 */
[----:B------:R-:W4:Y:S01]  /*0ea0*/  LDC R22, c[0x0][0x608] ;  /* 0x00018200ff167b82 */ /* 0x000f220000000800 */
[----:B------:R-:W-:Y:S01]  /*0eb0*/  IMAD.IADD R17, R5, 0x1, R17 ;  /* 0x0000000105117824 */ /* 0x000fe200078e0211 */
[----:B0-----:R-:W-:Y:S01]  /*0ec0*/  ISETP.NE.U32.AND P0, PT, R28, RZ, PT ;  /* 0x000000ff1c00720c */ /* 0x001fe20003f05070 */
[----:B--2---:R-:W-:-:S03]  /*0ed0*/  IMAD.MOV R5, RZ, RZ, -R6 ;  /* 0x000000ffff057224 */ /* 0x004fc600078e0a06 */
[----:B------:R-:W-:Y:S02]  /*0ee0*/  ISETP.NE.AND.EX P0, PT, R29, RZ, PT, P0 ;  /* 0x000000ff1d00720c */ /* 0x000fe40003f05300 */
[----:B------:R-:W0:Y:S01]  /*0ef0*/  LDC R19, c[0x0][0x658] ;  /* 0x00019600ff137b82 */ /* 0x000e220000000800 */
[-CC-:B-1----:R-:W-:Y:S02]  /*0f00*/  SHF.R.U64 R26, R4, R18.reuse, R17.reuse ;  /* 0x00000012041a7219 */ /* 0x182fe40000001211 */
[----:B------:R-:W-:Y:S02]  /*0f10*/  I2FP.F32.U32 R4, R21 ;  /* 0x0000001500047245 */ /* 0x000fe40000201000 */
[----:B------:R-:W-:Y:S01]  /*0f20*/  SHF.R.U32.HI R17, RZ, R18, R17 ;  /* 0x00000012ff117219 */ /* 0x000fe20000011611 */
[----:B------:R-:W-:Y:S02]  /*0f30*/  IMAD.MOV.U32 R18, RZ, RZ, 0x1 ;  /* 0x00000001ff127424 */ /* 0x000fe400078e00ff */
[----:B------:R-:W1:Y:S01]  /*0f40*/  LDC R24, c[0x0][0x148] ;  /* 0x00005200ff187b82 */ /* 0x000e620000000800 */
[----:B---3--:R-:W-:-:S02]  /*0f50*/  IMAD R6, R15, R5, R14 ;  /* 0x000000050f067224 */ /* 0x008fc400078e020e */
[----:B------:R-:W-:Y:S01]  /*0f60*/  FMUL R5, R4, UR6 ;  /* 0x0000000604057c20 */ /* 0x000fe20008400000 */
[----:B------:R-:W-:-:S04]  /*0f70*/  IMAD.MOV.U32 R4, RZ, RZ, -0x1 ;  /* 0xffffffffff047424 */ /* 0x000fc800078e00ff */
[----:B------:R-:W2:Y:S01]  /*0f80*/  LDC R25, c[0x0][0x600] ;  /* 0x00018000ff197b82 */ /* 0x000ea20000000800 */
[-CC-:B----4-:R-:W-:Y:S02]  /*0f90*/  SHF.R.U64 R34, R26, R22.reuse, R17.reuse ;  /* 0x000000161a227219 */ /* 0x190fe40000001211 */
[----:B------:R-:W-:Y:S02]  /*0fa0*/  SHF.R.U32.HI R14, RZ, R22, R17 ;  /* 0x00000016ff0e7219 */ /* 0x000fe40000011611 */
[----:B------:R3:W4:Y:S03]  /*0fb0*/  F2I.U32.TRUNC.NTZ R22, R5 ;  /* 0x0000000500167305 */ /* 0x000726000020f000 */
[----:B------:R-:W1:Y:S01]  /*0fc0*/  LDC R27, c[0x0][0x648] ;  /* 0x00019200ff1b7b82 */ /* 0x000e620000000800 */
[-C--:B0-----:R-:W-:Y:S02]  /*0fd0*/  SHF.R.U64 R36, R34, R19.reuse, R14 ;  /* 0x0000001322247219 */ /* 0x081fe4000000120e */
[----:B------:R-:W-:-:S02]  /*0fe0*/  SHF.L.U32 R4, R4, R19, RZ ;  /* 0x0000001304047219 */ /* 0x000fc400000006ff */
[-C--:B------:R-:W-:Y:S02]  /*0ff0*/  SHF.R.U32.HI R14, RZ, R19.reuse, R14 ;  /* 0x00000013ff0e7219 */ /* 0x080fe4000001160e */
[----:B------:R-:W-:Y:S01]  /*1000*/  SHF.L.U32 R18, R18, R19, RZ ;  /* 0x0000001312127219 */ /* 0x000fe200000006ff */
[----:B------:R-:W0:Y:S01]  /*1010*/  LDC R31, c[0x0][0x638] ;  /* 0x00018e00ff1f7b82 */ /* 0x000e220000000800 */
[----:B------:R-:W-:Y:S01]  /*1020*/  LOP3.LUT R19, RZ, R4, RZ, 0x33, !PT ;  /* 0x00000004ff137212 */ /* 0x000fe200078e33ff */
[----:B------:R-:W-:Y:S02]  /*1030*/  IMAD.MOV.U32 R4, RZ, RZ, R36 ;  /* 0x000000ffff047224 */ /* 0x000fe400078e0024 */
[----:B---3--:R-:W-:-:S04]  /*1040*/  IMAD.MOV.U32 R5, RZ, RZ, R14 ;  /* 0x000000ffff057224 */ /* 0x008fc800078e000e */
[----:B------:R-:W3:Y:S01]  /*1050*/  LDC R30, c[0x0][0x610] ;  /* 0x00018400ff1e7b82 */ /* 0x000ee20000000800 */
[----:B----4-:R-:W-:Y:S05]  /*1060*/  @!P0 BRA `(.L_x_13) ;  /* 0x0000000000288947 */ /* 0x010fea0003800000 */
[----:B------:R-:W4:Y:S02]  /*1070*/  LDC R17, c[0x0][0x64c] ;  /* 0x00019300ff117b82 */ /* 0x000f240000000800 */
[----:B----4-:R-:W-:-:S05]  /*1080*/  IADD3 R17, P0, R36, R17, RZ ;  /* 0x0000001124117210 */ /* 0x010fca0007f1e0ff */
        /* <DEDUP_REMOVED lines=8> */
.L_x_13:
[----:B-1----:R-:W-:Y:S01]  /*1110*/  SHF.R.U64 R4, R4, R27, R5 ;  /* 0x0000001b04047219 */ /* 0x002fe20000001205 */
[----:B--2---:R-:W-:Y:S01]  /*1120*/  VIADD R5, R25, 0xffffffff ;  /* 0xffffffff19057836 */ /* 0x004fe20000000000 */
[----:B------:R-:W-:Y:S01]  /*1130*/  LOP3.LUT R19, R34, R19, RZ, 0xc0, !PT ;  /* 0x0000001322137212 */ /* 0x000fe200078ec0ff */
[----:B------:R-:W-:Y:S02]  /*1140*/  IMAD.MOV R22, RZ, RZ, -R22 ;  /* 0x000000ffff167224 */ /* 0x000fe400078e0a16 */
[----:B------:R-:W-:Y:S01]  /*1150*/  IMAD.MOV R14, RZ, RZ, -R4 ;  /* 0x000000ffff0e7224 */ /* 0x000fe200078e0a04 */
[----:B------:R-:W-:Y:S01]  /*1160*/  LOP3.LUT R5, R26, R5, RZ, 0xc0, !PT ;  /* 0x000000051a057212 */ /* 0x000fe200078ec0ff */
[----:B------:R-:W-:Y:S02]  /*1170*/  IMAD R19, R18, R4, R19 ;  /* 0x0000000412137224 */ /* 0x000fe400078e0213 */
[----:B------:R-:W-:Y:S02]  /*1180*/  @P2 IMAD R6, R24, R22, R21 ;  /* 0x0000001618062224 */ /* 0x000fe400078e0215 */
[----:B0-----:R-:W-:-:S02]  /*1190*/  IMAD R4, R14, R31, R36 ;  /* 0x0000001f0e047224 */ /* 0x001fc400078e0224 */
[----:B---3--:R-:W-:Y:S02]  /*11a0*/  IMAD R6, R19, R30, R6 ;  /* 0x0000001e13067224 */ /* 0x008fe400078e0206 */
[----:B------:R-:W-:Y:S02]  /*11b0*/  IMAD R15, R4, R25, R5 ;  /* 0x00000019040f7224 */ /* 0x000fe400078e0205 */
[----:B------:R-:W-:Y:S02]  /*11c0*/  IMAD.MOV.U32 R16, RZ, RZ, 0x1 ;  /* 0x00000001ff107424 */ /* 0x000fe400078e00ff */
[----:B------:R-:W-:Y:S01]  /*11d0*/  IMAD.MOV.U32 R4, RZ, RZ, R32 ;  /* 0x000000ffff047224 */ /* 0x000fe200078e0020 */
[----:B------:R-:W-:Y:S02]  /*11e0*/  SEL R5, R15, R6, !P2 ;  /* 0x000000060f057207 */ /* 0x000fe40005000000 */
[----:B------:R-:W-:-:S07]  /*11f0*/  SEL R6, R6, R15, !P2 ;  /* 0x0000000f06067207 */ /* 0x000fce0005000000 */
.L_x_11:
[----:B------:R-:W-:Y:S05]  /*1200*/  @!P3 BRA `(.L_x_14) ;  /* 0x0000006c00b8b947 */ /* 0x000fea0003800000 */
[----:B------:R-:W-:-:S13]  /*1210*/  ISETP.GT.U32.AND P0, PT, R33, 0x1, PT ;  /* 0x000000012100780c */ /* 0x000fda0003f04070 */
[----:B------:R-:W-:Y:S05]  /*1220*/  @P0 EXIT ;  /* 0x000000000000094d */ /* 0x000fea0003800000 */
.L_x_15:
[----:B------:R-:W-:-:S08]  /*1230*/  NOP ;  /* 0x0000000000007918 */ /* 0x000fd00000000000 */
[----:B------:R-:W0:Y:S02]  /*1240*/  USETMAXREG.TRY_ALLOC.CTAPOOL UP0, 0xe8 ;  /* 0x000000e8000079c8 */ /* 0x000e240008000600 */
[----:B0-----:R-:W-:-:S13]  /*1250*/  PLOP3.LUT P0, PT, PT, PT, UP0, 0x80, 0x0 ;  /* 0x000000000000781c */ /* 0x001fda0003f0f008 */
[----:B------:R-:W-:Y:S05]  /*1260*/  @!P0 BRA `(.L_x_15) ;  /* 0xfffffffc00f08947 */ /* 0x000fea000383ffff */
[----:B------:R-:W-:-:S13]  /*1270*/  LOP3.LUT P0, RZ, R16, 0xff, RZ, 0xc0, !PT ;  /* 0x000000ff10ff7812 */ /* 0x000fda000780c0ff */
[----:B------:R-:W-:Y:S05]  /*1280*/  @!P0 EXIT ;  /* 0x000000000000894d */ /* 0x000fea0003800000 */
[----:B------:R-:W0:Y:S01]  /*1290*/  S2UR UR6, SR_CgaCtaId ;  /* 0x00000000000679c3 */ /* 0x000e220000008800 */
[----:B------:R-:W-:Y:S01]  /*12a0*/  SHF.R.S32.HI R14, RZ, 0x1f, R11 ;  /* 0x0000001fff0e7819 */ /* 0x000fe2000001140b */
[----:B------:R-:W-:Y:S01]  /*12b0*/  UIADD3 UR7, UR11, -0x1, URZ ;  /* 0xffffffff0b077890 */ /* 0x000fe2000fffe03f */
[----:B------:R-:W-:Y:S01]  /*12c0*/  LOP3.LUT R146, R7, 0x1, RZ, 0xfc, !PT ;  /* 0x0000000107927812 */ /* 0x000fe200078efcff */
[----:B------:R-:W-:Y:S01]  /*12d0*/  UMOV UR9, 0x400 ;  /* 0x0000040000097882 */ /* 0x000fe20000000000 */
[CC--:B------:R-:W-:Y:S01]  /*12e0*/  LEA.HI R13, R14.reuse, R11.reuse, RZ, 0x2 ;  /* 0x0000000b0e0d7211 */ /* 0x0c0fe200078f10ff */
[----:B------:R-:W-:Y:S01]  /*12f0*/  UISETP.LT.AND UP0, UPT, UR13, 0x1, UPT ;  /* 0x000000010d00788c */ /* 0x000fe2000bf01270 */
[----:B------:R-:W-:Y:S01]  /*1300*/  LEA.HI R17, R14, R11, RZ, 0x5 ;  /* 0x0000000b0e117211 */ /* 0x000fe200078f28ff */
[----:B------:R-:W-:Y:S01]  /*1310*/  USHF.L.U32 UR21, UR13, 0x1, URZ ;  /* 0x000000010d157899 */ /* 0x000fe2000800063f */
[--C-:B------:R-:W-:Y:S01]  /*1320*/  SHF.R.S32.HI R15, RZ, 0x2, R13.reuse ;  /* 0x00000002ff0f7819 */ /* 0x100fe2000001140d */
[----:B------:R-:W-:Y:S01]  /*1330*/  USEL UR10, UR13, 0x1, UP0 ;  /* 0x000000010d0a7887 */ /* 0x000fe20008000000 */
[----:B------:R-:W-:Y:S01]  /*1340*/  SHF.R.S32.HI R16, RZ, 0x1f, R13 ;  /* 0x0000001fff107819 */ /* 0x000fe2000001140d */
[----:B------:R-:W-:Y:S01]  /*1350*/  UISETP.NE.AND UP0, UPT, UR7, URZ, UPT ;  /* 0x0000003f0700728c */ /* 0x000fe2000bf05270 */
[----:B------:R-:W-:Y:S01]  /*1360*/  SHF.R.S32.HI R17, RZ, 0x5, R17 ;  /* 0x00000005ff117819 */ /* 0x000fe20000011411 */
[----:B------:R-:W-:Y:S01]  /*1370*/  UIADD3 UR10, -UR10, UR13, URZ ;  /* 0x0000000d0a0a7290 */ /* 0x000fe2000fffe13f */
[----:B------:R-:W-:-:S04]  /*1380*/  LEA.HI R16, R16, R15, RZ, 0x3 ;  /* 0x0000000f10107211 */ /* 0x000fc800078f18ff */
[----:B------:R-:W-:Y:S01]  /*1390*/  LOP3.LUT R16, R16, 0xfffffff8, RZ, 0xc0, !PT ;  /* 0xfffffff810107812 */ /* 0x000fe200078ec0ff */
[----:B0-----:R-:W-:-:S04]  /*13a0*/  ULEA UR9, UR6, UR9, 0x18 ;  /* 0x0000000906097291 */ /* 0x001fc8000f8ec03f */
[----:B------:R-:W-:Y:S01]  /*13b0*/  IMAD.IADD R14, R15, 0x1, -R16 ;  /* 0x000000010f0e7824 */ /* 0x000fe200078e0a10 */
[----:B------:R-:W-:Y:S01]  /*13c0*/  USHF.L.U32 UR6, UR7, 0x3, URZ ;  /* 0x0000000307067899 */ /* 0x000fe2000800063f */
[----:B------:R-:W-:Y:S01]  /*13d0*/  LOP3.LUT R16, R13, 0xfffffffc, RZ, 0xc0, !PT ;  /* 0xfffffffc0d107812 */ /* 0x000fe200078ec0ff */
[----:B------:R-:W-:Y:S01]  /*13e0*/  USEL UR7, URZ, 0x1, UP0 ;  /* 0x000000013f077887 */ /* 0x000fe20008000000 */
[--C-:B------:R-:W-:Y:S01]  /*13f0*/  IMAD R13, R17, -0x10, -R14.reuse ;  /* 0xfffffff0110d7824 */ /* 0x100fe200078e0a0e */
[----:B------:R-:W-:Y:S01]  /*1400*/  ULOP3.LUT UR6, UR6, 0x8, URZ, 0xc0, !UPT ;  /* 0x0000000806067892 */ /* 0x000fe2000f8ec03f */
[----:B------:R-:W-:Y:S01]  /*1410*/  SHF.R.S32.HI R15, RZ, 0x1f, R14 ;  /* 0x0000001fff0f7819 */ /* 0x000fe2000001140e */
[----:B------:R-:W-:Y:S01]  /*1420*/  UIADD3 UR22, UR9, 0xa0, URZ ;  /* 0x000000a009167890 */ /* 0x000fe2000fffe03f */
[----:B------:R-:W-:Y:S01]  /*1430*/  IMAD.IADD R11, R11, 0x1, -R16 ;  /* 0x000000010b0b7824 */ /* 0x000fe200078e0a10 */
[----:B------:R-:W-:Y:S01]  /*1440*/  ULOP3.LUT UR23, UR6, 0x8, URZ, 0x3c, !UPT ;  /* 0x0000000806177892 */ /* 0x000fe2000f8e3c3f */
[----:B------:R-:W-:Y:S01]  /*1450*/  IMAD.U32 R148, RZ, RZ, UR7 ;  /* 0x00000007ff947e24 */ /* 0x000fe2000f8e00ff */
[----:B------:R-:W-:Y:S01]  /*1460*/  ULOP3.LUT UR12, UR6, 0x18, URZ, 0x3c, !UPT ;  /* 0x00000018060c7892 */ /* 0x000fe2000f8e3c3f */
[----:B------:R-:W-:Y:S01]  /*1470*/  IMAD.WIDE R14, R17, 0x10, R14 ;  /* 0x00000010110e7825 */ /* 0x000fe200078e020e */
[----:B------:R-:W-:Y:S01]  /*1480*/  ULEA UR11, UR11, UR22, 0x3 ;  /* 0x000000160b0b7291 */ /* 0x000fe2000f8e183f */
[----:B------:R-:W-:-:S02]  /*1490*/  ULDC UR6, c[0x0][0x284] ;  /* 0x0000a10000067ab9 */ /* 0x000fc40000000800 */
[----:B------:R-:W-:-:S09]  /*14a0*/  VIADD R13, R13, UR6 ;  /* 0x000000060d0d7c36 */ /* 0x000fd20008000000 */
.L_x_170:
[----:B------:R-:W-:Y:S01]  /*14b0*/  SHF.L.U32 R16, R148, 0x1f, RZ ;  /* 0x0000001f94107819 */ /* 0x000fe200000006ff */
[----:B------:R-:W0:Y:S01]  /*14c0*/  LDC R17, c[0x0][0x28c] ;  /* 0x0000a300ff117b82 */ /* 0x000e220000000800 */
[----:B------:R-:W-:Y:S01]  /*14d0*/  UMOV UR6, URZ ;  /* 0x0000003f00067c82 */ /* 0x000fe20008000000 */
[----:B------:R-:W-:Y:S01]  /*14e0*/  UMOV UR20, UR5 ;  /* 0x0000000500147c82 */ /* 0x000fe20008000000 */
[----:B-1----:R-:W1:Y:S01]  /*14f0*/  SYNCS.PHASECHK.TRANS64.TRYWAIT P0, [UR11+-0x8], R16 ;  /* 0xfffff810ff0075a7 */ /* 0x002e62000800014b */
[----:B0-----:R-:W-:Y:S01]  /*1500*/  ISETP.GE.AND P1, PT, R17, 0x1, PT ;  /* 0x000000011100780c */ /* 0x001fe20003f26270 */
[----:B-1-34-:R-:W-:-:S12]  /*1510*/  @!P0 BRA `(.L_x_16) ;  /* 0x0000007c008c8947 */ /* 0x01afd80003800000 */
.L_x_197:
[----:B------:R-:W-:Y:S01]  /*1520*/  UMOV UR7, URZ ;  /* 0x0000003f00077c82 */ /* 0x000fe20008000000 */
[----:B------:R-:W-:Y:S01]  /*1530*/  UMOV UR8, URZ ;  /* 0x0000003f00087c82 */ /* 0x000fe20008000000 */
[----:B------:R-:W-:Y:S02]  /*1540*/  CS2R R22, SRZ ;  /* 0x0000000000167805 */ /* 0x000fe4000001ff00 */
[----:B------:R-:W-:Y:S02]  /*1550*/  CS2R R20, SRZ ;  /* 0x0000000000147805 */ /* 0x000fe4000001ff00 */
[----:B------:R-:W-:Y:S02]  /*1560*/  CS2R R88, SRZ ;  /* 0x0000000000587805 */ /* 0x000fe4000001ff00 */
[----:B------:R-:W-:Y:S02]  /*1570*/  CS2R R90, SRZ ;  /* 0x00000000005a7805 */ /* 0x000fe4000001ff00 */
[----:B------:R-:W-:-:S02]  /*1580*/  CS2R R92, SRZ ;  /* 0x00000000005c7805 */ /* 0x000fc4000001ff00 */
[----:B------:R-:W-:Y:S02]  /*1590*/  CS2R R94, SRZ ;  /* 0x00000000005e7805 */ /* 0x000fe4000001ff00 */
        /* <DEDUP_REMOVED lines=24> */
[----:B------:R-:W-:Y:S01]  /*1720*/  CS2R R144, SRZ ;  /* 0x0000000000907805 */ /* 0x000fe2000001ff00 */
[----:B------:R-:W-:Y:S01]  /*1730*/  IMAD.MOV.U32 R147, RZ, RZ, RZ ;  /* 0x000000ffff937224 */ /* 0x000fe200078e00ff */
[----:B------:R-:W-:Y:S01]  /*1740*/  CS2R R24, SRZ ;  /* 0x0000000000187805 */ /* 0x000fe2000001ff00 */
[----:B------:R-:W-:Y:S01]  /*1750*/  IMAD.MOV.U32 R149, RZ, RZ, RZ ;  /* 0x000000ffff957224 */ /* 0x000fe200078e00ff */
[----:B------:R-:W-:Y:S01]  /*1760*/  CS2R R26, SRZ ;  /* 0x00000000001a7805 */ /* 0x000fe2000001ff00 */
[----:B------:R-:W-:Y:S01]  /*1770*/  IMAD.U32 R19, RZ, RZ, UR4 ;  /* 0x00000004ff137e24 */ /* 0x000fe2000f8e00ff */
        /* <DEDUP_REMOVED lines=29> */
[----:B------:R-:W-:Y:S01]  /*1950*/  CS2R R86, SRZ ;  /* 0x0000000000567805 */ /* 0x000fe2000001ff00 */
[----:B------:R-:W-:Y:S06]  /*1960*/  @!P1 BRA `(.L_x_17) ;  /* 0x00000008006c9947 */ /* 0x000fec0003800000 */
[----:B------:R-:W-:-:S13]  /*1970*/  ISETP.NE.AND P1, PT, R146, 0x3, PT ;  /* 0x000000039200780c */ /* 0x000fda0003f25270 */
[----:B------:R-:W-:Y:S05]  /*1980*/  @!P1 BRA `(.L_x_18) ;  /* 0x0000000000049947 */ /* 0x000fea0003800000 */
[----:B------:R-:W-:Y:S01]  /*1990*/  BPT.TRAP 0x1 ;  /* 0x000000040000795c */ /* 0x000fe20000300000 */
.L_x_18:
[----:B------:R-:W-:Y:S01]  /*19a0*/  ULEA UR6, UR5, UR9, 0x3 ;  /* 0x0000000905067291 */ /* 0x000fe2000f8e183f */
[----:B0-----:R-:W-:-:S05]  /*19b0*/  IMAD.U32 R16, RZ, RZ, UR4 ;  /* 0x00000004ff107e24 */ /* 0x001fca000f8e00ff */
[----:B------:R-:W-:-:S04]  /*19c0*/  SHF.L.U32 R16, R16, 0x1f, RZ ;  /* 0x0000001f10107819 */ /* 0x000fc800000006ff */
[----:B------:R0:W1:Y:S01]  /*19d0*/  SYNCS.PHASECHK.TRANS64.TRYWAIT P0, [UR6], R16 ;  /* 0x00000010ff0075a7 */ /* 0x0000620008000146 */
[----:B------:R-:W-:Y:S05]  /*19e0*/  @!P1 BRA `(.L_x_19) ;  /* 0x0000000000049947 */ /* 0x000fea0003800000 */
[----:B------:R-:W-:Y:S01]  /*19f0*/  BPT.TRAP 0x1 ;  /* 0x000000040000795c */ /* 0x000fe20000300000 */
.L_x_19:
[----:B-1----:R-:W-:Y:S05]  /*1a00*/  @P0 BRA `(.L_x_20) ;  /* 0x0000000000080947 */ /* 0x002fea0003800000 */
[----:B------:R-:W1:Y:S02]  /*1a10*/  SYNCS.PHASECHK.TRANS64.TRYWAIT P0, [UR6], R16 ;  /* 0x00000010ff0075a7 */ /* 0x000e640008000146 */
[----:B-1----:R-:W-:Y:S05]  /*1a20*/  @!P0 BRA `(.L_x_21) ;  /* 0x0000007800608947 */ /* 0x002fea0003800000 */
.L_x_20:
[----:B------:R-:W-:Y:S01]  /*1a30*/  UIADD3 UR6, UR9, 0x180, URZ ;  /* 0x0000018009067890 */ /* 0x000fe2000fffe03f */
[----:B------:R-:W-:Y:S01]  /*1a40*/  WARPGROUP.ARRIVE ;  /* 0x00000000000079c5 */ /* 0x000fe20000000000 */
[----:B------:R-:W-:Y:S01]  /*1a50*/  UIADD3 UR7, UR9, 0x12180, URZ ;  /* 0x0001218009077890 */ /* 0x000fe2000fffe03f */
[----:B------:R-:W-:Y:S01]  /*1a60*/  CS2R R22, SRZ ;  /* 0x0000000000167805 */ /* 0x000fe2000001ff00 */
[----:B------:R-:W-:Y:S01]  /*1a70*/  USHF.R.U32.HI UR6, URZ, 0x4, UR6 ;  /* 0x000000043f067899 */ /* 0x000fe20008011606 */
[----:B------:R-:W-:Y:S01]  /*1a80*/  CS2R R20, SRZ ;  /* 0x0000000000147805 */ /* 0x000fe2000001ff00 */
[----:B------:R-:W-:Y:S01]  /*1a90*/  USHF.R.U32.HI UR7, URZ, 0x4, UR7 ;  /* 0x000000043f077899 */ /* 0x000fe20008011607 */
[----:B------:R-:W-:Y:S01]  /*1aa0*/  CS2R R88, SRZ ;  /* 0x0000000000587805 */ /* 0x000fe2000001ff00 */
[----:B------:R-:W-:Y:S01]  /*1ab0*/  ULOP3.LUT UR6, UR6, 0x3fff, URZ, 0xc0, !UPT ;  /* 0x00003fff06067892 */ /* 0x000fe2000f8ec03f */
[----:B------:R-:W-:Y:S01]  /*1ac0*/  CS2R R90, SRZ ;  /* 0x00000000005a7805 */ /* 0x000fe2000001ff00 */
[----:B------:R-:W-:Y:S01]  /*1ad0*/  ULOP3.LUT UR7, UR7, 0x3fff, URZ, 0xc0, !UPT ;  /* 0x00003fff07077892 */ /* 0x000fe2000f8ec03f */
[----:B------:R-:W-:Y:S01]  /*1ae0*/  CS2R R92, SRZ ;  /* 0x00000000005c7805 */ /* 0x000fe2000001ff00 */
[----:B------:R-:W-:Y:S01]  /*1af0*/  ULOP3.LUT UR6, UR6, 0x10000, URZ, 0xfc, !UPT ;  /* 0x0001000006067892 */ /* 0x000fe2000f8efc3f */
[----:B------:R-:W-:Y:S01]  /*1b00*/  CS2R R94, SRZ ;  /* 0x00000000005e7805 */ /* 0x000fe2000001ff00 */
[----:B------:R-:W-:Y:S01]  /*1b10*/  ULOP3.LUT UR7, UR7, 0x10000, URZ, 0xfc, !UPT ;  /* 0x0001000007077892 */ /* 0x000fe2000f8efc3f */
[----:B------:R-:W-:Y:S01]  /*1b20*/  CS2R R96, SRZ ;  /* 0x0000000000607805 */ /* 0x000fe2000001ff00 */
[----:B------:R-:W-:Y:S01]  /*1b30*/  ULEA UR6, UR5, UR6, 0x9 ;  /* 0x0000000605067291 */ /* 0x000fe2000f8e483f */
[----:B------:R-:W-:Y:S01]  /*1b40*/  CS2R R98, SRZ ;  /* 0x0000000000627805 */ /* 0x000fe2000001ff00 */
[----:B------:R-:W-:Y:S01]  /*1b50*/  ULEA UR7, UR5, UR7, 0xa ;  /* 0x0000000705077291 */ /* 0x000fe2000f8e503f */
[----:B------:R-:W-:Y:S01]  /*1b60*/  CS2R R100, SRZ ;  /* 0x0000000000647805 */ /* 0x000fe2000001ff00 */
[----:B------:R-:W-:Y:S01]  /*1b70*/  UMOV UR17, 0x40000040 ;  /* 0x4000004000117882 */ /* 0x000fe20000000000 */
[----:B------:R-:W-:Y:S01]  /*1b80*/  UMOV UR19, 0x40000040 ;  /* 0x4000004000137882 */ /* 0x000fe20000000000 */
[----:B------:R-:W-:Y:S01]  /*1b90*/  CS2R R102, SRZ ;  /* 0x0000000000667805 */ /* 0x000fe2000001ff00 */
[----:B------:R-:W-:Y:S01]  /*1ba0*/  UMOV UR16, UR6 ;  /* 0x0000000600107c82 */ /* 0x000fe20008000000 */
[----:B------:R-:W-:Y:S01]  /*1bb0*/  CS2R R104, SRZ ;  /* 0x0000000000687805 */ /* 0x000fe2000001ff00 */
[----:B------:R-:W-:Y:S01]  /*1bc0*/  UMOV UR18, UR7 ;  /* 0x0000000700127c82 */ /* 0x000fe20008000000 */
[----:B------:R-:W-:Y:S01]  /*1bd0*/  CS2R R106, SRZ ;  /* 0x00000000006a7805 */ /* 0x000fe2000001ff00 */
[----:B------:R-:W-:Y:S01]  /*1be0*/  QGMMA.64x128x32.F32.E5M2.E5M2 R24, gdesc[UR16], RZ, !UPT ;  /* 0x01e00000101879f3 */ /* 0x000fe2000c7038ff */
[----:B------:R-:W-:Y:S01]  /*1bf0*/  UIADD3 UR16, UR6, 0x2, URZ ;  /* 0x0000000206107890 */ /* 0x000fe2000fffe03f */
[----:B------:R-:W-:Y:S01]  /*1c00*/  CS2R R108, SRZ ;  /* 0x00000000006c7805 */ /* 0x000fe2000001ff00 */
[----:B------:R-:W-:Y:S01]  /*1c10*/  UIADD3 UR18, UR7, 0x2, URZ ;  /* 0x0000000207127890 */ /* 0x000fe2000fffe03f */
[----:B------:R-:W-:Y:S01]  /*1c20*/  CS2R R110, SRZ ;  /* 0x00000000006e7805 */ /* 0x000fe2000001ff00 */
[----:B------:R-:W-:Y:S01]  /*1c30*/  UMOV UR17, 0x40000040 ;  /* 0x4000004000117882 */ /* 0x000fe20000000000 */
[----:B------:R-:W-:Y:S01]  /*1c40*/  UMOV UR19, 0x40000040 ;  /* 0x4000004000137882 */ /* 0x000fe20000000000 */
        /* <DEDUP_REMOVED lines=17> */
[----:B------:R-:W-:Y:S02]  /*1d60*/  IMAD.MOV.U32 R147, RZ, RZ, RZ ;  /* 0x000000ffff937224 */ /* 0x000fe400078e00ff */
[----:B------:R-:W-:Y:S01]  /*1d70*/  IMAD.MOV.U32 R149, RZ, RZ, RZ ;  /* 0x000000ffff957224 */ /* 0x000fe200078e00ff */
[----:B------:R-:W-:Y:S01]  /*1d80*/  QGMMA.64x128x32.F32.E5M2.E5M2 R24, gdesc[UR16], R24 ;  /* 0x01e00000101879f3 */ /* 0x000fe20008703818 */
[----:B------:R-:W-:-:S02]  /*1d90*/  UIADD3 UR16, UR6, 0x4, URZ ;  /* 0x0000000406107890 */ /* 0x000fc4000fffe03f */
[----:B------:R-:W-:Y:S01]  /*1da0*/  UIADD3 UR18, UR7, 0x4, URZ ;  /* 0x0000000407127890 */ /* 0x000fe2000fffe03f */
[----:B------:R-:W-:Y:S01]  /*1db0*/  UMOV UR17, 0x40000040 ;  /* 0x4000004000117882 */ /* 0x000fe20000000000 */
[----:B------:R-:W-:-:S07]  /*1dc0*/  UMOV UR19, 0x40000040 ;  /* 0x4000004000137882 */ /* 0x000fce0000000000 */
[----:B------:R-:W-:Y:S01]  /*1dd0*/  QGMMA.64x128x32.F32.E5M2.E5M2 R24, gdesc[UR16], R24 ;  /* 0x01e00000101879f3 */ /* 0x000fe20008703818 */
[----:B------:R-:W-:Y:S02]  /*1de0*/  UIADD3 UR18, UR7, 0x6, URZ ;  /* 0x0000000607127890 */ /* 0x000fe4000fffe03f */
[----:B------:R-:W-:Y:S01]  /*1df0*/  UIADD3 UR16, UR6, 0x6, URZ ;  /* 0x0000000606107890 */ /* 0x000fe2000fffe03f */
[----:B------:R-:W-:Y:S01]  /*1e00*/  ULDC UR7, c[0x0][0x50c] ;  /* 0x0001430000077ab9 */ /* 0x000fe20000000800 */
[----:B------:R-:W-:Y:S01]  /*1e10*/  UMOV UR17, 0x40000040 ;  /* 0x4000004000117882 */ /* 0x000fe20000000000 */
[----:B------:R-:W-:Y:S01]  /*1e20*/  UISETP.NE.AND UP0, UPT, UR7, 0x4, UPT ;  /* 0x000000040700788c */ /* 0x000fe2000bf05270 */
[----:B------:R-:W-:Y:S01]  /*1e30*/  UMOV UR19, 0x40000040 ;  /* 0x4000004000137882 */ /* 0x000fe20000000000 */
[----:B------:R-:W-:Y:S02]  /*1e40*/  UMOV UR6, 0x4 ;  /* 0x0000000400067882 */ /* 0x000fe40000000000 */
[----:B------:R-:W-:-:S06]  /*1e50*/  USEL UR7, URZ, 0x1, UP0 ;  /* 0x000000013f077887 */ /* 0x000fcc0008000000 */
[----:B------:R-:W-:Y:S01]  /*1e60*/  ISETP.NE.AND P0, PT, RZ, UR7, PT ;  /* 0x00000007ff007c0c */ /* 0x000fe2000bf05270 */
[----:B------:R-:W-:-:S12]  /*1e70*/  QGMMA.64x128x32.F32.E5M2.E5M2 R24, gdesc[UR16], R24, gsb0 ;  /* 0x01e00000101879f3 */ /* 0x000fd80008003818 */
[----:B------:R-:W-:Y:S05]  /*1e80*/  @!P0 BRA `(.L_x_22) ;  /* 0x0000000400088947 */ /* 0x000fea0003800000 */
[----:B------:R-:W-:Y:S02]  /*1e90*/  WARPGROUP.DEPBAR.LE gsb0, 0x0 ;  /* 0x00008000000079c5 */ /* 0x000fe40000010000 */
[----:B------:R-:W-:-:S01]  /*1ea0*/  FADD R149, RZ, R24 ;  /* 0x00000018ff957221 */ /* 0x000fc20000000000 */
[----:B------:R-:W-:Y:S01]  /*1eb0*/  FADD R144, RZ, R25 ;  /* 0x00000019ff907221 */ /* 0x000fe20000000000 */
        /* <DEDUP_REMOVED lines=62> */
[----:B------:R-:W-:-:S06]  /*22a0*/  UMOV UR6, URZ ;  /* 0x0000003f00067c82 */ /* 0x000fcc0008000000 */
.L_x_22:
[----:B------:R-:W-:-:S04]  /*22b0*/  UIADD3 UR20, UR5, 0x1, URZ ;  /* 0x0000000105147890 */ /* 0x000fc8000fffe03f */
[----:B------:R-:W-:-:S04]  /*22c0*/  UISETP.NE.AND UP0, UPT, UR20, 0x9, UPT ;  /* 0x000000091400788c */ /* 0x000fc8000bf05270 */
[----:B------:R-:W-:Y:S02]  /*22d0*/  USEL UR8, URZ, 0x1, UP0 ;  /* 0x000000013f087887 */ /* 0x000fe40008000000 */
[----:B------:R-:W-:Y:S02]  /*22e0*/  USEL UR20, UR20, URZ, UP0 ;  /* 0x0000003f14147287 */ /* 0x000fe40008000000 */
[----:B------:R-:W-:-:S06]  /*22f0*/  ULOP3.LUT UR8, UR4, UR8, URZ, 0x3c, !UPT ;  /* 0x0000000804087292 */ /* 0x000fcc000f8e3c3f */
[----:B------:R-:W-:Y:S01]  /*2300*/  IMAD.U32 R19, RZ, RZ, UR8 ;  /* 0x00000008ff137e24 */ /* 0x000fe2000f8e00ff */
[----:B------:R-:W-:-:S06]  /*2310*/  UMOV UR8, 0x1 ;  /* 0x0000000100087882 */ /* 0x000fcc0000000000 */
.L_x_17:
[----:B------:R-:W-:-:S06]  /*2320*/  UISETP.GE.AND UP0, UPT, UR10, 0x1, UPT ;  /* 0x000000010a00788c */ /* 0x000fcc000bf06270 */
[----:B------:R-:W-:-:S13]  /*2330*/  PLOP3.LUT P0, PT, PT, PT, UP0, 0x80, 0x0 ;  /* 0x000000000000781c */ /* 0x000fda0003f0f008 */
[----:B------:R-:W-:Y:S05]  /*2340*/  @!P0 BRA `(.L_x_23) ;  /* 0x0000000800348947 */ /* 0x000fea0003800000 */
[----:B01----:R-:W-:Y:S01]  /*2350*/  IMAD.U32 R16, RZ, RZ, UR10 ;  /* 0x0000000aff107e24 */ /* 0x003fe2000f8e00ff */
[----:B------:R-:W-:Y:S01]  /*2360*/  UMOV UR24, UR5 ;  /* 0x0000000500187c82 */ /* 0x000fe20008000000 */
[----:B------:R-:W-:-:S05]  /*2370*/  ULDC UR25, c[0x0][0x50c] ;  /* 0x0001430000197ab9 */ /* 0x000fca0000000800 */
.L_x_31:
[----:B------:R-:W-:-:S13]  /*2380*/  ISETP.NE.AND P1, PT, R146, 0x3, PT ;  /* 0x000000039200780c */ /* 0x000fda0003f25270 */
[----:B01----:R-:W-:Y:S05]  /*2390*/  @!P1 BRA `(.L_x_24) ;  /* 0x0000000000049947 */ /* 0x003fea0003800000 */
[----:B------:R-:W-:Y:S01]  /*23a0*/  BPT.TRAP 0x1 ;  /* 0x000000040000795c */ /* 0x000fe20000300000 */
.L_x_24:
[----:B------:R-:W-:Y:S01]  /*23b0*/  ULEA UR16, UR20, UR9, 0x3 ;  /* 0x0000000914107291 */ /* 0x000fe2000f8e183f */
[----:B------:R-:W-:-:S08]  /*23c0*/  SHF.L.U32 R17, R19, 0x1f, RZ ;  /* 0x0000001f13117819 */ /* 0x000fd000000006ff */
[----:B------:R0:W1:Y:S01]  /*23d0*/  SYNCS.PHASECHK.TRANS64.TRYWAIT P0, [UR16], R17 ;  /* 0x00000011ff0075a7 */ /* 0x0000620008000150 */
[----:B------:R-:W-:Y:S05]  /*23e0*/  @!P1 BRA `(.L_x_25) ;  /* 0x0000000000049947 */ /* 0x000fea0003800000 */
[----:B------:R-:W-:Y:S01]  /*23f0*/  BPT.TRAP 0x1 ;  /* 0x000000040000795c */ /* 0x000fe20000300000 */
.L_x_25:
[----:B-1----:R-:W-:Y:S05]  /*2400*/  @P0 BRA `(.L_x_26) ;  /* 0x0000000000080947 */ /* 0x002fea0003800000 */
[----:B------:R-:W1:Y:S02]  /*2410*/  SYNCS.PHASECHK.TRANS64.TRYWAIT P0, [UR16], R17 ;  /* 0x00000011ff0075a7 */ /* 0x000e640008000150 */
[----:B-1----:R-:W-:Y:S05]  /*2420*/  @!P0 BRA `(.L_x_27) ;  /* 0x0000006c00f88947 */ /* 0x002fea0003800000 */
.L_x_26:
[----:B------:R-:W-:Y:S01]  /*2430*/  UIADD3 UR16, UR9, 0x180, URZ ;  /* 0x0000018009107890 */ /* 0x000fe2000fffe03f */
[----:B------:R-:W-:Y:S01]  /*2440*/  WARPGROUP.ARRIVE ;  /* 0x00000000000079c5 */ /* 0x000fe20000000000 */
[----:B------:R-:W-:Y:S02]  /*2450*/  UIADD3 UR17, UR9, 0x12180, URZ ;  /* 0x0001218009117890 */ /* 0x000fe4000fffe03f */
[----:B------:R-:W-:Y:S02]  /*2460*/  UISETP.NE.AND UP0, UPT, UR7, URZ, UPT ;  /* 0x0000003f0700728c */ /* 0x000fe4000bf05270 */
[----:B------:R-:W-:Y:S02]  /*2470*/  USHF.R.U32.HI UR16, URZ, 0x4, UR16 ;  /* 0x000000043f107899 */ /* 0x000fe40008011610 */
[----:B------:R-:W-:Y:S02]  /*2480*/  USHF.R.U32.HI UR17, URZ, 0x4, UR17 ;  /* 0x000000043f117899 */ /* 0x000fe40008011611 */
[----:B------:R-:W-:-:S02]  /*2490*/  USEL UR8, UR8, URZ, !UP0 ;  /* 0x0000003f08087287 */ /* 0x000fc4000c000000 */
[----:B------:R-:W-:Y:S02]  /*24a0*/  ULOP3.LUT UR16, UR16, 0x3fff, URZ, 0xc0, !UPT ;  /* 0x00003fff10107892 */ /* 0x000fe4000f8ec03f */
[----:B------:R-:W-:Y:S02]  /*24b0*/  ULOP3.LUT UR17, UR17, 0x3fff, URZ, 0xc0, !UPT ;  /* 0x00003fff11117892 */ /* 0x000fe4000f8ec03f */
[----:B------:R-:W-:Y:S02]  /*24c0*/  UISETP.NE.U32.AND UP0, UPT, UR8, URZ, UPT ;  /* 0x0000003f0800728c */ /* 0x000fe4000bf05070 */
[----:B------:R-:W-:Y:S02]  /*24d0*/  ULOP3.LUT UR7, UR16, 0x10000, URZ, 0xfc, !UPT ;  /* 0x0001000010077892 */ /* 0x000fe4000f8efc3f */
[----:B------:R-:W-:Y:S02]  /*24e0*/  ULOP3.LUT UR8, UR17, 0x10000, URZ, 0xfc, !UPT ;  /* 0x0001000011087892 */ /* 0x000fe4000f8efc3f */
[----:B------:R-:W-:-:S02]  /*24f0*/  ULEA UR7, UR20, UR7, 0x9 ;  /* 0x0000000714077291 */ /* 0x000fc4000f8e483f */
[----:B------:R-:W-:Y:S01]  /*2500*/  ULEA UR8, UR20, UR8, 0xa ;  /* 0x0000000814087291 */ /* 0x000fe2000f8e503f */
[----:B------:R-:W-:Y:S01]  /*2510*/  UMOV UR17, 0x40000040 ;  /* 0x4000004000117882 */ /* 0x000fe20000000000 */
[----:B------:R-:W-:Y:S01]  /*2520*/  UMOV UR19, 0x40000040 ;  /* 0x4000004000137882 */ /* 0x000fe20000000000 */
[----:B------:R-:W-:Y:S02]  /*2530*/  UIADD3 UR6, UR6, 0x4, URZ ;  /* 0x0000000406067890 */ /* 0x000fe4000fffe03f */
[----:B------:R-:W-:Y:S02]  /*2540*/  UMOV UR16, UR7 ;  /* 0x0000000700107c82 */ /* 0x000fe40008000000 */
[----:B------:R-:W-:Y:S02]  /*2550*/  UMOV UR18, UR8 ;  /* 0x0000000800127c82 */ /* 0x000fe40008000000 */
[----:B------:R-:W-:Y:S01]  /*2560*/  QGMMA.64x128x32.F32.E5M2.E5M2 R24, gdesc[UR16], R24, UP0 ;  /* 0x01e00000101879f3 */ /* 0x000fe2000bf03818 */
[----:B------:R-:W-:-:S02]  /*2570*/  UIADD3 UR16, UR7, 0x2, URZ ;  /* 0x0000000207107890 */ /* 0x000fc4000fffe03f */
[----:B------:R-:W-:Y:S01]  /*2580*/  UIADD3 UR18, UR8, 0x2, URZ ;  /* 0x0000000208127890 */ /* 0x000fe2000fffe03f */
[----:B------:R-:W-:Y:S01]  /*2590*/  UMOV UR17, 0x40000040 ;  /* 0x4000004000117882 */ /* 0x000fe20000000000 */
[----:B------:R-:W-:Y:S01]  /*25a0*/  UMOV UR19, 0x40000040 ;  /* 0x4000004000137882 */ /* 0x000fe20000000000 */
[----:B------:R-:W-:-:S06]  /*25b0*/  UISETP.NE.AND UP0, UPT, UR6, UR25, UPT ;  /* 0x000000190600728c */ /* 0x000fcc000bf05270 */
[----:B------:R-:W-:Y:S01]  /*25c0*/  QGMMA.64x128x32.F32.E5M2.E5M2 R24, gdesc[UR16], R24 ;  /* 0x01e00000101879f3 */ /* 0x000fe20008703818 */
[----:B------:R-:W-:Y:S02]  /*25d0*/  UIADD3 UR16, UR7, 0x4, URZ ;  /* 0x0000000407107890 */ /* 0x000fe4000fffe03f */
[----:B------:R-:W-:Y:S01]  /*25e0*/  UIADD3 UR18, UR8, 0x4, URZ ;  /* 0x0000000408127890 */ /* 0x000fe2000fffe03f */
[----:B------:R-:W-:Y:S01]  /*25f0*/  UMOV UR17, 0x40000040 ;  /* 0x4000004000117882 */ /* 0x000fe20000000000 */
[----:B------:R-:W-:-:S07]  /*2600*/  UMOV UR19, 0x40000040 ;  /* 0x4000004000137882 */ /* 0x000fce0000000000 */
[----:B------:R-:W-:Y:S01]  /*2610*/  QGMMA.64x128x32.F32.E5M2.E5M2 R24, gdesc[UR16], R24 ;  /* 0x01e00000101879f3 */ /* 0x000fe20008703818 */
[----:B------:R-:W-:Y:S02]  /*2620*/  UIADD3 UR16, UR7, 0x6, URZ ;  /* 0x0000000607107890 */ /* 0x000fe4000fffe03f */
[----:B------:R-:W-:Y:S01]  /*2630*/  UIADD3 UR18, UR8, 0x6, URZ ;  /* 0x0000000608127890 */ /* 0x000fe2000fffe03f */
[----:B------:R-:W-:Y:S01]  /*2640*/  UMOV UR17, 0x40000040 ;  /* 0x4000004000117882 */ /* 0x000fe20000000000 */
[----:B------:R-:W-:Y:S01]  /*2650*/  UMOV UR19, 0x40000040 ;  /* 0x4000004000137882 */ /* 0x000fe20000000000 */
[----:B------:R-:W-:-:S06]  /*2660*/  USEL UR7, URZ, 0x1, UP0 ;  /* 0x000000013f077887 */ /* 0x000fcc0008000000 */
[----:B------:R-:W-:Y:S01]  /*2670*/  ISETP.NE.AND P0, PT, RZ, UR7, PT ;  /* 0x00000007ff007c0c */ /* 0x000fe2000bf05270 */
[----:B------:R-:W-:Y:S03]  /*2680*/  QGMMA.64x128x32.F32.E5M2.E5M2 R24, gdesc[UR16], R24, gsb0 ;  /* 0x01e00000101879f3 */ /* 0x000fe60008003818 */
[----:B------:R-:W-:-:S09]  /*2690*/  WARPGROUP.DEPBAR.LE gsb0, 0x1 ;  /* 0x00008000000079c5 */ /* 0x000fd20000010100 */
[----:B------:R-:W-:Y:S05]  /*26a0*/  @!P0 BRA `(.L_x_28) ;  /* 0x0000000400088947 */ /* 0x000fea0003800000 */
[----:B------:R-:W-:Y:S02]  /*26b0*/  WARPGROUP.DEPBAR.LE gsb0, 0x0 ;  /* 0x00008000000079c5 */ /* 0x000fe40000010000 */
[----:B------:R-:W-:-:S01]  /*26c0*/  FADD R149, R24, R149 ;  /* 0x0000009518957221 */ /* 0x000fc20000000000 */
[----:B------:R-:W-:Y:S01]  /*26d0*/  FADD R144, R25, R144 ;  /* 0x0000009019907221 */ /* 0x000fe20000000000 */
        /* <DEDUP_REMOVED lines=62> */
[----:B------:R-:W-:-:S06]  /*2ac0*/  UMOV UR6, URZ ;  /* 0x0000003f00067c82 */ /* 0x000fcc0008000000 */
.L_x_28:
[----:B------:R-:W-:Y:S05]  /*2ad0*/  @!P1 BRA `(.L_x_29) ;  /* 0x0000000000049947 */ /* 0x000fea0003800000 */
[----:B------:R-:W-:Y:S01]  /*2ae0*/  BPT.TRAP 0x1 ;  /* 0x000000040000795c */ /* 0x000fe20000300000 */
.L_x_29:
[----:B------:R-:W-:Y:S01]  /*2af0*/  ULEA UR8, UR24, UR9, 0x3 ;  /* 0x0000000918087291 */ /* 0x000fe2000f8e183f */
[----:B------:R-:W-:-:S03]  /*2b00*/  ISETP.GT.U32.AND P0, PT, R7, 0x1, PT ;  /* 0x000000010700780c */ /* 0x000fc60003f04070 */
[----:B------:R-:W-:-:S04]  /*2b10*/  UIADD3 UR8, UR8, 0x48, URZ ;  /* 0x0000004808087890 */ /* 0x000fc8000fffe03f */
[----:B------:R-:W-:-:S09]  /*2b20*/  UPRMT UR8, URZ, 0x654, UR8 ;  /* 0x000006543f087896 */ /* 0x000fd20008000008 */
[----:B------:R-:W-:Y:S01]  /*2b30*/  SYNCS.ARRIVE.TRANS64.RED.A1T0 RZ, [UR8], RZ ;  /* 0x000000ffffff79a7 */ /* 0x000fe20008100408 */
[----:B------:R-:W-:Y:S05]  /*2b40*/  @P0 BRA `(.L_x_30) ;  /* 0x0000000000040947 */ /* 0x000fea0003800000 */
[----:B------:R-:W-:Y:S01]  /*2b50*/  BPT.TRAP 0x1 ;  /* 0x000000040000795c */ /* 0x000fe20000300000 */
.L_x_30:
[----:B------:R-:W-:Y:S01]  /*2b60*/  UIADD3 UR20, UR20, 0x1, URZ ;  /* 0x0000000114147890 */ /* 0x000fe2000fffe03f */
[C---:B------:R-:W-:Y:S01]  /*2b70*/  ISETP.GT.AND P0, PT, R16.reuse, 0x1, PT ;  /* 0x000000011000780c */ /* 0x040fe20003f04270 */
[----:B------:R-:W-:Y:S01]  /*2b80*/  UIADD3 UR24, UR24, 0x1, URZ ;  /* 0x0000000118187890 */ /* 0x000fe2000fffe03f */
[----:B------:R-:W-:Y:S01]  /*2b90*/  VIADD R16, R16, 0xffffffff ;  /* 0xffffffff10107836 */ /* 0x000fe20000000000 */
[----:B------:R-:W-:Y:S02]  /*2ba0*/  UISETP.NE.AND UP0, UPT, UR20, 0x9, UPT ;  /* 0x000000091400788c */ /* 0x000fe4000bf05270 */
[----:B------:R-:W-:Y:S02]  /*2bb0*/  UISETP.NE.AND UP1, UPT, UR24, 0x9, UPT ;  /* 0x000000091800788c */ /* 0x000fe4000bf25270 */
[----:B------:R-:W-:Y:S02]  /*2bc0*/  USEL UR8, URZ, 0x1, UP0 ;  /* 0x000000013f087887 */ /* 0x000fe40008000000 */
[----:B------:R-:W-:-:S02]  /*2bd0*/  USEL UR20, UR20, URZ, UP0 ;  /* 0x0000003f14147287 */ /* 0x000fc40008000000 */
[----:B------:R-:W-:Y:S02]  /*2be0*/  USEL UR24, UR24, URZ, UP1 ;  /* 0x0000003f18187287 */ /* 0x000fe40008800000 */
[----:B------:R-:W-:Y:S01]  /*2bf0*/  LOP3.LUT R19, R19, UR8, RZ, 0x3c, !PT ;  /* 0x0000000813137c12 */ /* 0x000fe2000f8e3cff */
[----:B------:R-:W-:Y:S01]  /*2c00*/  UMOV UR8, 0x1 ;  /* 0x0000000100087882 */ /* 0x000fe20000000000 */
[----:B------:R-:W-:Y:S08]  /*2c10*/  @P0 BRA `(.L_x_31) ;  /* 0xfffffff400d80947 */ /* 0x000ff0000383ffff */
.L_x_23:
[----:B------:R-:W-:Y:S01]  /*2c20*/  UISETP.NE.AND UP0, UPT, UR6, URZ, UPT ;  /* 0x0000003f0600728c */ /* 0x000fe2000bf05270 */
[----:B01----:R-:W0:Y:S01]  /*2c30*/  LDC R16, c[0x0][0x28c] ;  /* 0x0000a300ff107b82 */ /* 0x003e220000000800 */
[----:B------:R-:W-:Y:S02]  /*2c40*/  IMAD.U32 R17, RZ, RZ, UR23 ;  /* 0x00000017ff117e24 */ /* 0x000fe4000f8e00ff */
[----:B------:R-:W-:-:S06]  /*2c50*/  USEL UR6, URZ, 0x1, !UP0 ;  /* 0x000000013f067887 */ /* 0x000fcc000c000000 */
[----:B------:R-:W-:-:S13]  /*2c60*/  ISETP.NE.AND P0, PT, RZ, UR6, PT ;  /* 0x00000006ff007c0c */ /* 0x000fda000bf05270 */
[----:B------:R-:W-:Y:S05]  /*2c70*/  @!P0 BRA `(.L_x_32) ;  /* 0x0000000400048947 */ /* 0x000fea0003800000 */
[----:B------:R-:W-:Y:S02]  /*2c80*/  WARPGROUP.DEPBAR.LE gsb0, 0x0 ;  /* 0x00008000000079c5 */ /* 0x000fe40000010000 */
[----:B------:R-:W-:Y:S01]  /*2c90*/  FADD R149, R24, R149 ;  /* 0x0000009518957221 */ /* 0x000fe20000000000 */
        /* <DEDUP_REMOVED lines=62> */
[----:B------:R-:W-:-:S07]  /*3080*/  FADD R22, R22, R87 ;  /* 0x0000005716167221 */ /* 0x000fce0000000000 */
.L_x_32:
[----:B0-----:R-:W-:Y:S01]  /*3090*/  ISETP.GE.AND P0, PT, R16, 0x1, PT ;  /* 0x000000011000780c */ /* 0x001fe20003f06270 */
[----:B------:R0:W-:Y:S01]  /*30a0*/  SYNCS.ARRIVE.TRANS64.A1T0 RZ, [R17+UR22], RZ ;  /* 0x000000ff11ff79a7 */ /* 0x0001e20008100016 */
[----:B------:R-:W-:-:S11]  /*30b0*/  WARPGROUP.DEPBAR.LE gsb0, 0x0 ;  /* 0x00008000000079c5 */ /* 0x000fd60000010000 */
[----:B------:R-:W-:Y:S05]  /*30c0*/  @!P0 BRA `(.L_x_33) ;  /* 0x0000000000388947 */ /* 0x000fea0003800000 */
[----:B------:R-:W-:-:S13]  /*30d0*/  ISETP.NE.AND P0, PT, R146, 0x3, PT ;  /* 0x000000039200780c */ /* 0x000fda0003f05270 */
[----:B------:R-:W-:Y:S05]  /*30e0*/  @!P0 BRA `(.L_x_34) ;  /* 0x0000000000048947 */ /* 0x000fea0003800000 */
[----:B------:R-:W-:Y:S01]  /*30f0*/  BPT.TRAP 0x1 ;  /* 0x000000040000795c */ /* 0x000fe20000300000 */
.L_x_34:
[----:B------:R-:W-:Y:S01]  /*3100*/  UIADD3 UR8, UR10, UR5, URZ ;  /* 0x000000050a087290 */ /* 0x000fe2000fffe03f */
[----:B------:R-:W-:-:S03]  /*3110*/  ISETP.GT.U32.AND P0, PT, R7, 0x1, PT ;  /* 0x000000010700780c */ /* 0x000fc60003f04070 */
[----:B------:R-:W-:-:S04]  /*3120*/  UIMAD.WIDE.U32 UR6, UR8, 0x38e38e39, URZ ;  /* 0x38e38e39080678a5 */ /* 0x000fc8000f8e003f */
[----:B------:R-:W-:-:S04]  /*3130*/  USHF.R.U32.HI UR6, URZ, 0x1, UR7 ;  /* 0x000000013f067899 */ /* 0x000fc80008011607 */
[----:B------:R-:W-:-:S04]  /*3140*/  UIMAD UR8, UR6, -0x9, UR8 ;  /* 0xfffffff7060878a4 */ /* 0x000fc8000f8e0208 */
[----:B------:R-:W-:-:S04]  /*3150*/  ULEA UR8, UR8, UR9, 0x3 ;  /* 0x0000000908087291 */ /* 0x000fc8000f8e183f */
[----:B------:R-:W-:-:S04]  /*3160*/  UIADD3 UR8, UR8, 0x48, URZ ;  /* 0x0000004808087890 */ /* 0x000fc8000fffe03f */
[----:B------:R-:W-:-:S09]  /*3170*/  UPRMT UR8, URZ, 0x654, UR8 ;  /* 0x000006543f087896 */ /* 0x000fd20008000008 */
[----:B------:R-:W-:Y:S01]  /*3180*/  SYNCS.ARRIVE.TRANS64.RED.A1T0 RZ, [UR8], RZ ;  /* 0x000000ffffff79a7 */ /* 0x000fe20008100408 */
[----:B------:R-:W-:Y:S05]  /*3190*/  @P0 BRA `(.L_x_33) ;  /* 0x0000000000040947 */ /* 0x000fea0003800000 */
[----:B------:R-:W-:Y:S01]  /*31a0*/  BPT.TRAP 0x1 ;  /* 0x000000040000795c */ /* 0x000fe20000300000 */
.L_x_33:
[----:B------:R-:W-:Y:S01]  /*31b0*/  SHF.L.U32 R16, R148, 0x1f, RZ ;  /* 0x0000001f94107819 */ /* 0x000fe200000006ff */
[----:B------:R-:W-:Y:S01]  /*31c0*/  UIADD3 UR5, UR21, UR5, URZ ;  /* 0x0000000515057290 */ /* 0x000fe2000fffe03f */
[----:B------:R-:W1:Y:S01]  /*31d0*/  LDC R32, c[0x0][0x288] ;  /* 0x0000a200ff207b82 */ /* 0x000e620000000800 */
[----:B------:R-:W-:Y:S01]  /*31e0*/  UISETP.GE.U32.AND UP1, UPT, UR21, 0x9, UPT ;  /* 0x000000091500788c */ /* 0x000fe2000bf26070 */
[----:B------:R-:W-:Y:S01]  /*31f0*/  IMAD.SHL.U32 R26, R11, 0x2, RZ ;  /* 0x000000020b1a7824 */ /* 0x000fe200078e00ff */
[----:B------:R-:W-:Y:S02]  /*3200*/  UISETP.GT.U32.AND UP0, UPT, UR5, 0x8, UPT ;  /* 0x000000080500788c */ /* 0x000fe4000bf04070 */
[----:B------:R-:W-:Y:S02]  /*3210*/  UIMAD.WIDE.U32 UR6, UR5, 0x38e38e39, URZ ;  /* 0x38e38e39050678a5 */ /* 0x000fe4000f8e003f */
[----:B------:R-:W-:Y:S01]  /*3220*/  UISETP.LT.U32.AND UP0, UPT, UR21, 0x9, UP0 ;  /* 0x000000091500788c */ /* 0x000fe20008701070 */
[----:B------:R-:W2:Y:S01]  /*3230*/  SYNCS.PHASECHK.TRANS64.TRYWAIT P0, [UR11+0x8], R16 ;  /* 0x00000810ff0075a7 */ /* 0x000ea2000800014b */
[----:B------:R-:W-:Y:S01]  /*3240*/  USHF.R.U32.HI UR6, URZ, 0x1, UR7 ;  /* 0x000000013f067899 */ /* 0x000fe20008011607 */
[----:B------:R-:W-:Y:S01]  /*3250*/  SHF.R.S32.HI R27, RZ, 0x1f, R26 ;  /* 0x0000001fff1b7819 */ /* 0x000fe2000001141a */
[----:B------:R-:W-:-:S02]  /*3260*/  USEL UR8, URZ, 0x1, !UP0 ;  /* 0x000000013f087887 */ /* 0x000fc4000c000000 */
[----:B------:R-:W-:Y:S02]  /*3270*/  UIMAD UR5, UR6, -0x9, UR5 ;  /* 0xfffffff7060578a4 */ /* 0x000fe4000f8e0205 */
[----:B------:R-:W-:-:S04]  /*3280*/  ULOP3.LUT UR4, UR4, UR8, URZ, 0x3c, !UPT ;  /* 0x0000000804047292 */ /* 0x000fc8000f8e3c3f */
[----:B------:R-:W-:Y:S01]  /*3290*/  @UP1 ULOP3.LUT UR4, UR4, 0x1, UR6, 0x78, !UPT ;  /* 0x0000000104041892 */ /* 0x000fe2000f8e7806 */
[----:B-12---:R-:W-:Y:S11]  /*32a0*/  @!P0 BRA `(.L_x_35) ;  /* 0x0000006000708947 */ /* 0x006ff60003800000 */
.L_x_198:
[----:B------:R-:W-:Y:S01]  /*32b0*/  IMAD.SHL.U32 R28, R6, 0x40, RZ ;  /* 0x00000040061c7824 */ /* 0x000fe200078e00ff */
[----:B------:R-:W-:Y:S01]  /*32c0*/  ULDC UR8, c[0x0][0x284] ;  /* 0x0000a10000087ab9 */ /* 0x000fe20000000800 */
[----:B------:R-:W-:Y:S01]  /*32d0*/  IMAD.SHL.U32 R29, R5, 0x80, RZ ;  /* 0x00000080051d7824 */ /* 0x000fe200078e00ff */
[----:B------:R-:W-:Y:S01]  /*32e0*/  SHF.R.S32.HI R34, RZ, 0x1f, R4 ;  /* 0x0000001fff227819 */ /* 0x000fe20000011404 */
[----:B------:R-:W-:Y:S01]  /*32f0*/  ULDC.64 UR6, c[0x0][0x5d0] ;  /* 0x0001740000067ab9 */ /* 0x000fe20000000a00 */
[----:B------:R-:W-:Y:S01]  /*3300*/  ISETP.GE.AND P0, PT, R28, UR8, PT ;  /* 0x000000081c007c0c */ /* 0x000fe2000bf06270 */
[----:B0-----:R-:W-:Y:S01]  /*3310*/  IMAD.WIDE.U32 R16, R4, UR6, R26 ;  /* 0x0000000604107c25 */ /* 0x001fe2000f8e001a */
[----:B------:R-:W-:Y:S02]  /*3320*/  SHF.R.S32.HI R33, RZ, 0x1f, R29 ;  /* 0x0000001fff217819 */ /* 0x000fe4000001141d */
[C---:B------:R-:W-:Y:S01]  /*3330*/  ISETP.GE.OR P0, PT, R29.reuse, R32, P0 ;  /* 0x000000201d00720c */ /* 0x040fe20000706670 */
[----:B------:R-:W-:Y:S01]  /*3340*/  IMAD R5, R34, UR6, RZ ;  /* 0x0000000622057c24 */ /* 0x000fe2000f8e02ff */
[----:B------:R-:W-:-:S03]  /*3350*/  IADD3 R16, P1, R29, R16, RZ ;  /* 0x000000101d107210 */ /* 0x000fc60007f3e0ff */
[----:B------:R-:W-:-:S05]  /*3360*/  IMAD R5, R4, UR7, R5 ;  /* 0x0000000704057c24 */ /* 0x000fca000f8e0205 */
[----:B------:R-:W-:-:S03]  /*3370*/  IADD3.X R17, R33, R17, R5, P1, !PT ;  /* 0x0000001121117210 */ /* 0x000fc60000ffe405 */
[----:B------:R-:W-:Y:S05]  /*3380*/  @P0 BRA `(.L_x_36) ;  /* 0x0000004400b80947 */ /* 0x000fea0003800000 */
[----:B------:R-:W0:Y:S01]  /*3390*/  LDC.64 R30, c[0x0][0x5c8] ;  /* 0x00017200ff1e7b82 */ /* 0x000e220000000a00 */
[----:B------:R-:W-:Y:S01]  /*33a0*/  IMAD.WIDE R24, R6, 0x40, R14 ;  /* 0x0000004006187825 */ /* 0x000fe200078e020e */
[----:B------:R-:W-:Y:S01]  /*33b0*/  ULDC.64 UR6, c[0x0][0x5c0] ;  /* 0x0001700000067ab9 */ /* 0x000fe20000000a00 */
[----:B------:R-:W-:Y:S02]  /*33c0*/  BSSY B0, `(.L_x_36) ;  /* 0x000046a000007945 */ /* 0x000fe40003800000 */
[----:B------:R-:W-:-:S04]  /*33d0*/  IMAD R6, R11, -0x2, R32 ;  /* 0xfffffffe0b067824 */ /* 0x000fc800078e0220 */
[----:B------:R-:W-:Y:S02]  /*33e0*/  IMAD.IADD R6, R6, 0x1, -R29 ;  /* 0x0000000106067824 */ /* 0x000fe400078e0a1d */
[-C--:B0-----:R-:W-:Y:S02]  /*33f0*/  IMAD R5, R25, R30.reuse, RZ ;  /* 0x0000001e19057224 */ /* 0x081fe400078e02ff */
[----:B------:R-:W-:-:S04]  /*3400*/  IMAD.WIDE.U32 R16, R24, R30, R16 ;  /* 0x0000001e18107225 */ /* 0x000fc800078e0010 */
[----:B------:R-:W-:Y:S01]  /*3410*/  IMAD R19, R24, R31, R5 ;  /* 0x0000001f18137224 */ /* 0x000fe200078e0205 */
[----:B------:R-:W-:Y:S02]  /*3420*/  LEA R5, P0, R30, R16, 0x3 ;  /* 0x000000101e057211 */ /* 0x000fe400078018ff */
[----:B------:R-:W-:Y:S01]  /*3430*/  IADD3 R18, P1, R16, UR6, RZ ;  /* 0x0000000610127c10 */ /* 0x000fe2000ff3e0ff */
[----:B------:R-:W-:Y:S01]  /*3440*/  IMAD.IADD R19, R17, 0x1, R19 ;  /* 0x0000000111137824 */ /* 0x000fe200078e0213 */
[----:B------:R-:W-:-:S04]  /*3450*/  IADD3 R16, P3, R5, UR6, RZ ;  /* 0x0000000605107c10 */ /* 0x000fc8000ff7e0ff */
[----:B------:R-:W-:Y:S01]  /*3460*/  LEA.HI.X R5, R30, R19, R31, 0x3, P0 ;  /* 0x000000131e057211 */ /* 0x000fe200000f1c1f */
[----:B------:R-:W-:Y:S01]  /*3470*/  IMAD.IADD R30, R13, 0x1, -R28 ;  /* 0x000000010d1e7824 */ /* 0x000fe200078e0a1c */
[----:B-----5:R-:W-:Y:S02]  /*3480*/  FSETP.NEU.AND P0, PT, R12, RZ, PT ;  /* 0x000000ff0c00720b */ /* 0x020fe40003f0d000 */
[----:B------:R-:W-:Y:S02]  /*3490*/  IADD3.X R19, R19, UR7, RZ, P1, !PT ;  /* 0x0000000713137c10 */ /* 0x000fe40008ffe4ff */
[----:B------:R-:W-:-:S09]  /*34a0*/  IADD3.X R17, R5, UR7, RZ, P3, !PT ;  /* 0x0000000705117c10 */ /* 0x000fd20009ffe4ff */
[----:B------:R-:W-:Y:S05]  /*34b0*/  @!P0 BRA `(.L_x_37) ;  /* 0x0000003400608947 */ /* 0x000fea0003800000 */
[----:B------:R-:W-:Y:S01]  /*34c0*/  ULDC.64 UR6, c[0x0][0x5b8] ;  /* 0x00016e0000067ab9 */ /* 0x000fe20000000a00 */
[----:B------:R-:W-:Y:S01]  /*34d0*/  ULDC.64 UR16, c[0x0][0x5a8] ;  /* 0x00016a0000107ab9 */ /* 0x000fe20000000a00 */
[----:B------:R-:W-:Y:S01]  /*34e0*/  IMAD.WIDE.U32 R26, R4, UR6, R26 ;  /* 0x00000006041a7c25 */ /* 0x000fe2000f8e001a */
[----:B------:R-:W-:Y:S01]  /*34f0*/  BSSY B1, `(.L_x_38) ;  /* 0x0000010000017945 */ /* 0x000fe20003800000 */
[----:B------:R-:W-:Y:S02]  /*3500*/  PRMT R28, RZ, 0x7610, R28 ;  /* 0x00007610ff1c7816 */ /* 0x000fe4000000001c */
[----:B------:R-:W-:Y:S01]  /*3510*/  IMAD R5, R34, UR6, RZ ;  /* 0x0000000622057c24 */ /* 0x000fe2000f8e02ff */
[----:B------:R-:W-:-:S03]  /*3520*/  IADD3 R26, P0, R29, R26, RZ ;  /* 0x0000001a1d1a7210 */ /* 0x000fc60007f1e0ff */
[----:B------:R-:W-:Y:S01]  /*3530*/  IMAD R5, R4, UR7, R5 ;  /* 0x0000000704057c24 */ /* 0x000fe2000f8e0205 */
[----:B------:R-:W-:Y:S02]  /*3540*/  ULDC.64 UR6, c[0x0][0x5b0] ;  /* 0x00016c0000067ab9 */ /* 0x000fe40000000a00 */
[----:B------:R-:W-:Y:S02]  /*3550*/  IMAD R29, R25, UR6, RZ ;  /* 0x00000006191d7c24 */ /* 0x000fe4000f8e02ff */
[----:B------:R-:W-:Y:S02]  /*3560*/  IADD3.X R27, R33, R27, R5, P0, !PT ;  /* 0x0000001b211b7210 */ /* 0x000fe400007fe405 */
[----:B------:R-:W-:Y:S01]  /*3570*/  ISETP.GE.AND P0, PT, R30, 0x1, PT ;  /* 0x000000011e00780c */ /* 0x000fe20003f06270 */
[C---:B------:R-:W-:Y:S02]  /*3580*/  IMAD R29, R24.reuse, UR7, R29 ;  /* 0x00000007181d7c24 */ /* 0x040fe4000f8e021d */
[----:B------:R-:W-:Y:S01]  /*3590*/  IMAD.WIDE.U32 R4, R24, UR6, R26 ;  /* 0x0000000618047c25 */ /* 0x000fe2000f8e001a */
[----:B------:R-:W-:-:S02]  /*35a0*/  ISETP.LT.OR P4, PT, R6, 0x1, !P0 ;  /* 0x000000010600780c */ /* 0x000fc40004781670 */
[----:B------:R-:W-:-:S04]  /*35b0*/  IADD3 R4, P1, R4, UR16, RZ ;  /* 0x0000001004047c10 */ /* 0x000fc8000ff3e0ff */
[----:B------:R-:W-:-:S07]  /*35c0*/  IADD3.X R5, R5, UR17, R29, P1, !PT ;  /* 0x0000001105057c10 */ /* 0x000fce0008ffe41d */
[----:B------:R-:W-:Y:S05]  /*35d0*/  @P4 BRA `(.L_x_39) ;  /* 0x0000000000044947 */ /* 0x000fea0003800000 */
[----:B------:R0:W5:Y:S02]  /*35e0*/  LDG.E.U8 R28, desc[UR14][R4.64] ;  /* 0x0000000e041c7981 */ /* 0x000164000c1e1100 */
.L_x_39:
[----:B------:R-:W-:Y:S05]  /*35f0*/  BSYNC B1 ;  /* 0x0000000000017941 */ /* 0x000fea0003800000 */
.L_x_38:
[----:B-----5:R-:W-:Y:S01]  /*3600*/  LOP3.LUT R28, R28, 0xff, RZ, 0xc0, !PT ;  /* 0x000000ff1c1c7812 */ /* 0x020fe200078ec0ff */
[----:B------:R-:W-:Y:S01]  /*3610*/  BSSY B1, `(.L_x_40) ;  /* 0x000000b000017945 */ /* 0x000fe20003800000 */
[----:B------:R-:W-:Y:S02]  /*3620*/  ISETP.LT.OR P3, PT, R6, 0x2, !P0 ;  /* 0x000000020600780c */ /* 0x000fe40004761670 */
[----:B------:R-:W-:-:S05]  /*3630*/  F2FP.F16.E5M2.UNPACK_B R28, R28 ;  /* 0x0000001cff1c723e */ /* 0x000fca00020004ff */
[----:B------:R-:W-:-:S05]  /*3640*/  HADD2.F32 R29, -RZ, R28.H0_H0 ;  /* 0x2000001cff1d7230 */ /* 0x000fca0000004100 */
[----:B------:R-:W-:-:S04]  /*3650*/  FMUL R28, R29, R12 ;  /* 0x0000000c1d1c7220 */ /* 0x000fc80000400000 */
[----:B------:R-:W-:-:S05]  /*3660*/  FFMA R28, R149, R10, R28 ;  /* 0x0000000a951c7223 */ /* 0x000fca000000001c */
[----:B------:R-:W-:Y:S02]  /*3670*/  F2FP.SATFINITE.E5M2.F32.PACK_AB_MERGE_C R29, RZ, R28, RZ ;  /* 0x0000001cff1d723e */ /* 0x000fe400048060ff */
[----:B------:R-:W-:-:S03]  /*3680*/  PRMT R28, RZ, 0x7610, R28 ;  /* 0x00007610ff1c7816 */ /* 0x000fc6000000001c */
[----:B------:R1:W-:Y:S01]  /*3690*/  @!P4 STG.E.U8 desc[UR14][R18.64], R29 ;  /* 0x0000001d1200c986 */ /* 0x0003e2000c10110e */
[----:B------:R-:W-:Y:S05]  /*36a0*/  @P3 BRA `(.L_x_41) ;  /* 0x0000000000043947 */ /* 0x000fea0003800000 */
[----:B------:R2:W5:Y:S02]  /*36b0*/  LDG.E.U8 R28, desc[UR14][R4.64+0x1] ;  /* 0x0000010e041c7981 */ /* 0x000564000c1e1100 */
.L_x_41:
[----:B------:R-:W-:Y:S05]  /*36c0*/  BSYNC B1 ;  /* 0x0000000000017941 */ /* 0x000fea0003800000 */
.L_x_40:
[----:B-----5:R-:W-:Y:S01]  /*36d0*/  LOP3.LUT R28, R28, 0xff, RZ, 0xc0, !PT ;  /* 0x000000ff1c1c7812 */ /* 0x020fe200078ec0ff */
[----:B------:R-:W-:Y:S01]  /*36e0*/  BSSY B1, `(.L_x_42) ;  /* 0x0000013000017945 */ /* 0x000fe20003800000 */
[----:B------:R-:W-:Y:S02]  /*36f0*/  IADD3 R31, P1, R24, 0x8, RZ ;  /* 0x00000008181f7810 */ /* 0x000fe40007f3e0ff */
[----:B------:R-:W-:-:S03]  /*3700*/  F2FP.F16.E5M2.UNPACK_B R28, R28 ;  /* 0x0000001cff1c723e */ /* 0x000fc600020004ff */
[----:B------:R-:W-:Y:S01]  /*3710*/  IMAD.X R24, RZ, RZ, R25, P1 ;  /* 0x000000ffff187224 */ /* 0x000fe200008e0619 */
[----:B------:R-:W-:Y:S01]  /*3720*/  ISETP.GE.AND P1, PT, R30, 0x9, PT ;  /* 0x000000091e00780c */ /* 0x000fe20003f26270 */
[----:B-1----:R-:W-:Y:S02]  /*3730*/  HADD2.F32 R29, -RZ, R28.H0_H0 ;  /* 0x2000001cff1d7230 */ /* 0x002fe40000004100 */
[----:B------:R-:W-:Y:S01]  /*3740*/  IMAD R24, R24, UR6, RZ ;  /* 0x0000000618187c24 */ /* 0x000fe2000f8e02ff */
[----:B------:R-:W-:Y:S01]  /*3750*/  ISETP.LT.OR P5, PT, R6, 0x1, !P1 ;  /* 0x000000010600780c */ /* 0x000fe20004fa1670 */
[----:B------:R-:W-:-:S04]  /*3760*/  IMAD.WIDE.U32 R26, R31, UR6, R26 ;  /* 0x000000061f1a7c25 */ /* 0x000fc8000f8e001a */
[----:B------:R-:W-:Y:S01]  /*3770*/  FMUL R29, R29, R12 ;  /* 0x0000000c1d1d7220 */ /* 0x000fe20000400000 */
[----:B------:R-:W-:-:S03]  /*3780*/  IMAD R31, R31, UR7, R24 ;  /* 0x000000071f1f7c24 */ /* 0x000fc6000f8e0218 */
[----:B------:R-:W-:Y:S01]  /*3790*/  FFMA R29, R144, R10, R29 ;  /* 0x0000000a901d7223 */ /* 0x000fe2000000001d */
[----:B------:R-:W-:Y:S02]  /*37a0*/  IADD3 R24, P4, R26, UR16, RZ ;  /* 0x000000101a187c10 */ /* 0x000fe4000ff9e0ff */
[----:B------:R-:W-:Y:S02]  /*37b0*/  PRMT R26, RZ, 0x7610, R26 ;  /* 0x00007610ff1a7816 */ /* 0x000fe4000000001a */
[----:B------:R-:W-:Y:S02]  /*37c0*/  F2FP.SATFINITE.E5M2.F32.PACK_AB_MERGE_C R29, RZ, R29, RZ ;  /* 0x0000001dff1d723e */ /* 0x000fe400048060ff */
[----:B------:R-:W-:-:S03]  /*37d0*/  IADD3.X R25, R27, UR17, R31, P4, !PT ;  /* 0x000000111b197c10 */ /* 0x000fc6000a7fe41f */
[----:B------:R1:W-:Y:S01]  /*37e0*/  @!P3 STG.E.U8 desc[UR14][R18.64+0x1], R29 ;  /* 0x0000011d1200b986 */ /* 0x0003e2000c10110e */
[----:B------:R-:W-:Y:S05]  /*37f0*/  @P5 BRA `(.L_x_43) ;  /* 0x0000000000045947 */ /* 0x000fea0003800000 */
[----:B------:R3:W5:Y:S02]  /*3800*/  LDG.E.U8 R26, desc[UR14][R24.64] ;  /* 0x0000000e181a7981 */ /* 0x000764000c1e1100 */
.L_x_43:
[----:B------:R-:W-:Y:S05]  /*3810*/  BSYNC B1 ;  /* 0x0000000000017941 */ /* 0x000fea0003800000 */
.L_x_42:
        /* <DEDUP_REMOVED lines=12> */
.L_x_45:
[----:B------:R-:W-:Y:S05]  /*38e0*/  BSYNC B1 ;  /* 0x0000000000017941 */ /* 0x000fea0003800000 */
.L_x_44:
[----:B-----5:R-:W-:Y:S01]  /*38f0*/  LOP3.LUT R26, R26, 0xff, RZ, 0xc0, !PT ;  /* 0x000000ff1a1a7812 */ /* 0x020fe200078ec0ff */
[----:B------:R-:W-:Y:S01]  /*3900*/  BSSY B1, `(.L_x_46) ;  /* 0x000000b000017945 */ /* 0x000fe20003800000 */
[----:B------:R-:W-:Y:S02]  /*3910*/  ISETP.LT.OR P4, PT, R6, 0x9, !P0 ;  /* 0x000000090600780c */ /* 0x000fe40004781670 */
[----:B------:R-:W-:-:S05]  /*3920*/  F2FP.F16.E5M2.UNPACK_B R26, R26 ;  /* 0x0000001aff1a723e */ /* 0x000fca00020004ff */
[----:B----4-:R-:W-:Y:S01]  /*3930*/  HADD2.F32 R27, -RZ, R26.H0_H0 ;  /* 0x2000001aff1b7230 */ /* 0x010fe20000004100 */
[----:B------:R-:W-:-:S04]  /*3940*/  PRMT R26, RZ, 0x7610, R26 ;  /* 0x00007610ff1a7816 */ /* 0x000fc8000000001a */
[----:B------:R-:W-:-:S04]  /*3950*/  FMUL R27, R27, R12 ;  /* 0x0000000c1b1b7220 */ /* 0x000fc80000400000 */
[----:B------:R-:W-:-:S05]  /*3960*/  FFMA R27, R142, R10, R27 ;  /* 0x0000000a8e1b7223 */ /* 0x000fca000000001b */
[----:B------:R-:W-:-:S05]  /*3970*/  F2FP.SATFINITE.E5M2.F32.PACK_AB_MERGE_C R27, RZ, R27, RZ ;  /* 0x0000001bff1b723e */ /* 0x000fca00048060ff */
[----:B------:R4:W-:Y:S01]  /*3980*/  @!P3 STG.E.U8 desc[UR14][R16.64+0x1], R27 ;  /* 0x0000011b1000b986 */ /* 0x0009e2000c10110e */
[----:B------:R-:W-:Y:S05]  /*3990*/  @P4 BRA `(.L_x_47) ;  /* 0x0000000000044947 */ /* 0x000fea0003800000 */
[----:B------:R0:W5:Y:S02]  /*39a0*/  LDG.E.U8 R26, desc[UR14][R4.64+0x8] ;  /* 0x0000080e041a7981 */ /* 0x000164000c1e1100 */
.L_x_47:
[----:B------:R-:W-:Y:S05]  /*39b0*/  BSYNC B1 ;  /* 0x0000000000017941 */ /* 0x000fea0003800000 */
.L_x_46:
[----:B-----5:R-:W-:Y:S01]  /*39c0*/  LOP3.LUT R26, R26, 0xff, RZ, 0xc0, !PT ;  /* 0x000000ff1a1a7812 */ /* 0x020fe200078ec0ff */
[----:B------:R-:W-:Y:S01]  /*39d0*/  BSSY B1, `(.L_x_48) ;  /* 0x000000b000017945 */ /* 0x000fe20003800000 */
[----:B------:R-:W-:Y:S02]  /*39e0*/  ISETP.LT.OR P3, PT, R6, 0xa, !P0 ;  /* 0x0000000a0600780c */ /* 0x000fe40004761670 */
[----:B------:R-:W-:-:S05]  /*39f0*/  F2FP.F16.E5M2.UNPACK_B R26, R26 ;  /* 0x0000001aff1a723e */ /* 0x000fca00020004ff */
[----:B----4-:R-:W-:-:S05]  /*3a00*/  HADD2.F32 R27, -RZ, R26.H0_H0 ;  /* 0x2000001aff1b7230 */ /* 0x010fca0000004100 */
[----:B------:R-:W-:-:S04]  /*3a10*/  FMUL R26, R27, R12 ;  /* 0x0000000c1b1a7220 */ /* 0x000fc80000400000 */
[----:B------:R-:W-:-:S05]  /*3a20*/  FFMA R26, R145, R10, R26 ;  /* 0x0000000a911a7223 */ /* 0x000fca000000001a */
[----:B------:R-:W-:Y:S02]  /*3a30*/  F2FP.SATFINITE.E5M2.F32.PACK_AB_MERGE_C R27, RZ, R26, RZ ;  /* 0x0000001aff1b723e */ /* 0x000fe400048060ff */
[----:B------:R-:W-:-:S03]  /*3a40*/  PRMT R26, RZ, 0x7610, R26 ;  /* 0x00007610ff1a7816 */ /* 0x000fc6000000001a */
[----:B------:R4:W-:Y:S01]  /*3a50*/  @!P4 STG.E.U8 desc[UR14][R18.64+0x8], R27 ;  /* 0x0000081b1200c986 */ /* 0x0009e2000c10110e */
[----:B------:R-:W-:Y:S05]  /*3a60*/  @P3 BRA `(.L_x_49) ;  /* 0x0000000000043947 */ /* 0x000fea0003800000 */
[----:B------:R0:W5:Y:S02]  /*3a70*/  LDG.E.U8 R26, desc[UR14][R4.64+0x9] ;  /* 0x0000090e041a7981 */ /* 0x000164000c1e1100 */
.L_x_49:
[----:B------:R-:W-:Y:S05]  /*3a80*/  BSYNC B1 ;  /* 0x0000000000017941 */ /* 0x000fea0003800000 */
.L_x_48:
        /* <DEDUP_REMOVED lines=12> */
.L_x_51:
[----:B------:R-:W-:Y:S05]  /*3b50*/  BSYNC B1 ;  /* 0x0000000000017941 */ /* 0x000fea0003800000 */
.L_x_50:
        /* <DEDUP_REMOVED lines=12> */
.L_x_53:
[----:B------:R-:W-:Y:S05]  /*3c20*/  BSYNC B1 ;  /* 0x0000000000017941 */ /* 0x000fea0003800000 */
.L_x_52:
        /* <DEDUP_REMOVED lines=12> */
.L_x_55:
[----:B------:R-:W-:Y:S05]  /*3cf0*/  BSYNC B1 ;  /* 0x0000000000017941 */ /* 0x000fea0003800000 */
.L_x_54:
        /* <DEDUP_REMOVED lines=12> */
.L_x_57:
[----:B------:R-:W-:Y:S05]  /*3dc0*/  BSYNC B1 ;  /* 0x0000000000017941 */ /* 0x000fea0003800000 */
.L_x_56:
        /* <DEDUP_REMOVED lines=12> */
.L_x_59:
[----:B------:R-:W-:Y:S05]  /*3e90*/  BSYNC B1 ;  /* 0x0000000000017941 */ /* 0x000fea0003800000 */
.L_x_58:
        /* <DEDUP_REMOVED lines=12> */
.L_x_61:
[----:B------:R-:W-:Y:S05]  /*3f60*/  BSYNC B1 ;  /* 0x0000000000017941 */ /* 0x000fea0003800000 */
.L_x_60:
        /* <DEDUP_REMOVED lines=12> */
.L_x_63:
[----:B------:R-:W-:Y:S05]  /*4030*/  BSYNC B1 ;  /* 0x0000000000017941 */ /* 0x000fea0003800000 */
.L_x_62:
        /* <DEDUP_REMOVED lines=12> */
.L_x_65:
[----:B------:R-:W-:Y:S05]  /*4100*/  BSYNC B1 ;  /* 0x0000000000017941 */ /* 0x000fea0003800000 */
.L_x_64:
        /* <DEDUP_REMOVED lines=12> */
.L_x_67:
[----:B------:R-:W-:Y:S05]  /*41d0*/  BSYNC B1 ;  /* 0x0000000000017941 */ /* 0x000fea0003800000 */
.L_x_66:
        /* <DEDUP_REMOVED lines=12> */
.L_x_69:
[----:B------:R-:W-:Y:S05]  /*42a0*/  BSYNC B1 ;  /* 0x0000000000017941 */ /* 0x000fea0003800000 */
.L_x_68:
        /* <DEDUP_REMOVED lines=12> */
.L_x_71:
[----:B------:R-:W-:Y:S05]  /*4370*/  BSYNC B1 ;  /* 0x0000000000017941 */ /* 0x000fea0003800000 */
.L_x_70:
        /* <DEDUP_REMOVED lines=12> */
.L_x_73:
[----:B------:R-:W-:Y:S05]  /*4440*/  BSYNC B1 ;  /* 0x0000000000017941 */ /* 0x000fea0003800000 */
.L_x_72:
        /* <DEDUP_REMOVED lines=12> */
.L_x_75:
[----:B------:R-:W-:Y:S05]  /*4510*/  BSYNC B1 ;  /* 0x0000000000017941 */ /* 0x000fea0003800000 */
.L_x_74:
        /* <DEDUP_REMOVED lines=12> */
.L_x_77:
[----:B------:R-:W-:Y:S05]  /*45e0*/  BSYNC B1 ;  /* 0x0000000000017941 */ /* 0x000fea0003800000 */
.L_x_76:
        /* <DEDUP_REMOVED lines=12> */
.L_x_79:
[----:B------:R-:W-:Y:S05]  /*46b0*/  BSYNC B1 ;  /* 0x0000000000017941 */ /* 0x000fea0003800000 */
.L_x_78:
        /* <DEDUP_REMOVED lines=12> */
.L_x_81:
[----:B------:R-:W-:Y:S05]  /*4780*/  BSYNC B1 ;  /* 0x0000000000017941 */ /* 0x000fea0003800000 */
.L_x_80:
        /* <DEDUP_REMOVED lines=12> */
.L_x_83:
[----:B------:R-:W-:Y:S05]  /*4850*/  BSYNC B1 ;  /* 0x0000000000017941 */ /* 0x000fea0003800000 */
.L_x_82:
        /* <DEDUP_REMOVED lines=12> */
.L_x_85:
[----:B------:R-:W-:Y:S05]  /*4920*/  BSYNC B1 ;  /* 0x0000000000017941 */ /* 0x000fea0003800000 */
.L_x_84:
        /* <DEDUP_REMOVED lines=12> */
.L_x_87:
[----:B------:R-:W-:Y:S05]  /*49f0*/  BSYNC B1 ;  /* 0x0000000000017941 */ /* 0x000fea0003800000 */
.L_x_86:
        /* <DEDUP_REMOVED lines=12> */
.L_x_89:
[----:B------:R-:W-:Y:S05]  /*4ac0*/  BSYNC B1 ;  /* 0x0000000000017941 */ /* 0x000fea0003800000 */
.L_x_88:
        /* <DEDUP_REMOVED lines=12> */
.L_x_91:
[----:B------:R-:W-:Y:S05]  /*4b90*/  BSYNC B1 ;  /* 0x0000000000017941 */ /* 0x000fea0003800000 */
.L_x_90:
        /* <DEDUP_REMOVED lines=12> */
.L_x_93:
[----:B------:R-:W-:Y:S05]  /*4c60*/  BSYNC B1 ;  /* 0x0000000000017941 */ /* 0x000fea0003800000 */
.L_x_92:
        /* <DEDUP_REMOVED lines=12> */
.L_x_95:
[----:B------:R-:W-:Y:S05]  /*4d30*/  BSYNC B1 ;  /* 0x0000000000017941 */ /* 0x000fea0003800000 */
.L_x_94:
        /* <DEDUP_REMOVED lines=12> */
.L_x_97:
[----:B------:R-:W-:Y:S05]  /*4e00*/  BSYNC B1 ;  /* 0x0000000000017941 */ /* 0x000fea0003800000 */
.L_x_96:
        /* <DEDUP_REMOVED lines=12> */
.L_x_99:
[----:B------:R-:W-:Y:S05]  /*4ed0*/  BSYNC B1 ;  /* 0x0000000000017941 */ /* 0x000fea0003800000 */
.L_x_98:
        /* <DEDUP_REMOVED lines=12> */
.L_x_101:
[----:B------:R-:W-:Y:S05]  /*4fa0*/  BSYNC B1 ;  /* 0x0000000000017941 */ /* 0x000fea0003800000 */
.L_x_100:
        /* <DEDUP_REMOVED lines=12> */
.L_x_103:
[----:B------:R-:W-:Y:S05]  /*5070*/  BSYNC B1 ;  /* 0x0000000000017941 */ /* 0x000fea0003800000 */
.L_x_102:
        /* <DEDUP_REMOVED lines=12> */
.L_x_105:
[----:B------:R-:W-:Y:S05]  /*5140*/  BSYNC B1 ;  /* 0x0000000000017941 */ /* 0x000fea0003800000 */
.L_x_104:
        /* <DEDUP_REMOVED lines=12> */
.L_x_107:
[----:B------:R-:W-:Y:S05]  /*5210*/  BSYNC B1 ;  /* 0x0000000000017941 */ /* 0x000fea0003800000 */
.L_x_106:
        /* <DEDUP_REMOVED lines=12> */
.L_x_109:
[----:B------:R-:W-:Y:S05]  /*52e0*/  BSYNC B1 ;  /* 0x0000000000017941 */ /* 0x000fea0003800000 */
.L_x_108:
        /* <DEDUP_REMOVED lines=12> */
.L_x_111:
[----:B------:R-:W-:Y:S05]  /*53b0*/  BSYNC B1 ;  /* 0x0000000000017941 */ /* 0x000fea0003800000 */
.L_x_110:
        /* <DEDUP_REMOVED lines=12> */
.L_x_113:
[----:B------:R-:W-:Y:S05]  /*5480*/  BSYNC B1 ;  /* 0x0000000000017941 */ /* 0x000fea0003800000 */
.L_x_112:
        /* <DEDUP_REMOVED lines=12> */
.L_x_115:
[----:B------:R-:W-:Y:S05]  /*5550*/  BSYNC B1 ;  /* 0x0000000000017941 */ /* 0x000fea0003800000 */
.L_x_114:
        /* <DEDUP_REMOVED lines=12> */
.L_x_117:
[----:B------:R-:W-:Y:S05]  /*5620*/  BSYNC B1 ;  /* 0x0000000000017941 */ /* 0x000fea0003800000 */
.L_x_116:
        /* <DEDUP_REMOVED lines=12> */
.L_x_119:
[----:B------:R-:W-:Y:S05]  /*56f0*/  BSYNC B1 ;  /* 0x0000000000017941 */ /* 0x000fea0003800000 */
.L_x_118:
        /* <DEDUP_REMOVED lines=12> */
.L_x_121:
[----:B------:R-:W-:Y:S05]  /*57c0*/  BSYNC B1 ;  /* 0x0000000000017941 */ /* 0x000fea0003800000 */
.L_x_120:
        /* <DEDUP_REMOVED lines=12> */
.L_x_123:
[----:B------:R-:W-:Y:S05]  /*5890*/  BSYNC B1 ;  /* 0x0000000000017941 */ /* 0x000fea0003800000 */
.L_x_122:
        /* <DEDUP_REMOVED lines=12> */
.L_x_125:
[----:B------:R-:W-:Y:S05]  /*5960*/  BSYNC B1 ;  /* 0x0000000000017941 */ /* 0x000fea0003800000 */
.L_x_124:
        /* <DEDUP_REMOVED lines=12> */
.L_x_127:
[----:B------:R-:W-:Y:S05]  /*5a30*/  BSYNC B1 ;  /* 0x0000000000017941 */ /* 0x000fea0003800000 */
.L_x_126:
        /* <DEDUP_REMOVED lines=12> */
.L_x_129:
[----:B------:R-:W-:Y:S05]  /*5b00*/  BSYNC B1 ;  /* 0x0000000000017941 */ /* 0x000fea0003800000 */
.L_x_128:
        /* <DEDUP_REMOVED lines=12> */
.L_x_131:
[----:B------:R-:W-:Y:S05]  /*5bd0*/  BSYNC B1 ;  /* 0x0000000000017941 */ /* 0x000fea0003800000 */
.L_x_130:
        /* <DEDUP_REMOVED lines=12> */
.L_x_133:
[----:B------:R-:W-:Y:S05]  /*5ca0*/  BSYNC B1 ;  /* 0x0000000000017941 */ /* 0x000fea0003800000 */
.L_x_132:
        /* <DEDUP_REMOVED lines=12> */
.L_x_135:
[----:B------:R-:W-:Y:S05]  /*5d70*/  BSYNC B1 ;  /* 0x0000000000017941 */ /* 0x000fea0003800000 */
.L_x_134:
        /* <DEDUP_REMOVED lines=12> */
.L_x_137:
[----:B------:R-:W-:Y:S05]  /*5e40*/  BSYNC B1 ;  /* 0x0000000000017941 */ /* 0x000fea0003800000 */
.L_x_136:
        /* <DEDUP_REMOVED lines=12> */
.L_x_139:
[----:B------:R-:W-:Y:S05]  /*5f10*/  BSYNC B1 ;  /* 0x0000000000017941 */ /* 0x000fea0003800000 */
.L_x_138:
        /* <DEDUP_REMOVED lines=12> */
.L_x_141:
[----:B------:R-:W-:Y:S05]  /*5fe0*/  BSYNC B1 ;  /* 0x0000000000017941 */ /* 0x000fea0003800000 */
.L_x_140:
        /* <DEDUP_REMOVED lines=12> */
.L_x_143:
[----:B------:R-:W-:Y:S05]  /*60b0*/  BSYNC B1 ;  /* 0x0000000000017941 */ /* 0x000fea0003800000 */
.L_x_142:
        /* <DEDUP_REMOVED lines=12> */
.L_x_145:
[----:B------:R-:W-:Y:S05]  /*6180*/  BSYNC B1 ;  /* 0x0000000000017941 */ /* 0x000fea0003800000 */
.L_x_144:
        /* <DEDUP_REMOVED lines=12> */
.L_x_147:
[----:B------:R-:W-:Y:S05]  /*6250*/  BSYNC B1 ;  /* 0x0000000000017941 */ /* 0x000fea0003800000 */
.L_x_146:
        /* <DEDUP_REMOVED lines=12> */
.L_x_149:
[----:B------:R-:W-:Y:S05]  /*6320*/  BSYNC B1 ;  /* 0x0000000000017941 */ /* 0x000fea0003800000 */
.L_x_148:
        /* <DEDUP_REMOVED lines=12> */
.L_x_151:
[----:B------:R-:W-:Y:S05]  /*63f0*/  BSYNC B1 ;  /* 0x0000000000017941 */ /* 0x000fea0003800000 */
.L_x_150:
        /* <DEDUP_REMOVED lines=12> */
.L_x_153:
[----:B------:R-:W-:Y:S05]  /*64c0*/  BSYNC B1 ;  /* 0x0000000000017941 */ /* 0x000fea0003800000 */
.L_x_152:
        /* <DEDUP_REMOVED lines=12> */
.L_x_155:
[----:B------:R-:W-:Y:S05]  /*6590*/  BSYNC B1 ;  /* 0x0000000000017941 */ /* 0x000fea0003800000 */
.L_x_154:
        /* <DEDUP_REMOVED lines=12> */
.L_x_157:
[----:B------:R-:W-:Y:S05]  /*6660*/  BSYNC B1 ;  /* 0x0000000000017941 */ /* 0x000fea0003800000 */
.L_x_156:
        /* <DEDUP_REMOVED lines=12> */
.L_x_159:
[----:B------:R-:W-:Y:S05]  /*6730*/  BSYNC B1 ;  /* 0x0000000000017941 */ /* 0x000fea0003800000 */
.L_x_158:
[----:B-----5:R-:W-:Y:S01]  /*6740*/  LOP3.LUT R26, R26, 0xff, RZ, 0xc0, !PT ;  /* 0x000000ff1a1a7812 */ /* 0x020fe200078ec0ff */
[----:B------:R-:W-:Y:S01]  /*6750*/  BSSY B1, `(.L_x_160) ;  /* 0x000000b000017945 */ /* 0x000fe20003800000 */
[----:B------:R-:W-:Y:S02]  /*6760*/  ISETP.LT.OR P0, PT, R6, 0x7a, !P0 ;  /* 0x0000007a0600780c */ /* 0x000fe40004701670 */
[----:B------:R-:W-:-:S05]  /*6770*/  F2FP.F16.E5M2.UNPACK_B R26, R26 ;  /* 0x0000001aff1a723e */ /* 0x000fca00020004ff */
[----:B----4-:R-:W-:-:S05]  /*6780*/  HADD2.F32 R27, -RZ, R26.H0_H0 ;  /* 0x2000001aff1b7230 */ /* 0x010fca0000004100 */
[----:B------:R-:W-:-:S04]  /*6790*/  FMUL R26, R27, R12 ;  /* 0x0000000c1b1a7220 */ /* 0x000fc80000400000 */
[----:B------:R-:W-:Y:S01]  /*67a0*/  FFMA R26, R21, R10, R26 ;  /* 0x0000000a151a7223 */ /* 0x000fe2000000001a */
[----:B------:R-:W-:-:S04]  /*67b0*/  PRMT R21, RZ, 0x7610, R21 ;  /* 0x00007610ff157816 */ /* 0x000fc80000000015 */
[----:B------:R-:W-:-:S05]  /*67c0*/  F2FP.SATFINITE.E5M2.F32.PACK_AB_MERGE_C R27, RZ, R26, RZ ;  /* 0x0000001aff1b723e */ /* 0x000fca00048060ff */
[----:B------:R4:W-:Y:S01]  /*67d0*/  @!P4 STG.E.U8 desc[UR14][R18.64+0x78], R27 ;  /* 0x0000781b1200c986 */ /* 0x0009e2000c10110e */
[----:B------:R-:W-:Y:S05]  /*67e0*/  @P0 BRA `(.L_x_161) ;  /* 0x0000000000040947 */ /* 0x000fea0003800000 */
[----:B------:R0:W5:Y:S02]  /*67f0*/  LDG.E.U8 R21, desc[UR14][R4.64+0x79] ;  /* 0x0000790e04157981 */ /* 0x000164000c1e1100 */
.L_x_161:
[----:B------:R-:W-:Y:S05]  /*6800*/  BSYNC B1 ;  /* 0x0000000000017941 */ /* 0x000fea0003800000 */
.L_x_160:
[----:B-----5:R-:W-:Y:S01]  /*6810*/  LOP3.LUT R21, R21, 0xff, RZ, 0xc0, !PT ;  /* 0x000000ff15157812 */ /* 0x020fe200078ec0ff */
[----:B------:R-:W-:Y:S01]  /*6820*/  BSSY B1, `(.L_x_162) ;  /* 0x000000b000017945 */ /* 0x000fe20003800000 */
[----:B------:R-:W-:Y:S02]  /*6830*/  ISETP.LT.OR P3, PT, R6, 0x79, !P1 ;  /* 0x000000790600780c */ /* 0x000fe40004f61670 */
[----:B------:R-:W-:Y:S02]  /*6840*/  F2FP.F16.E5M2.UNPACK_B R21, R21 ;  /* 0x00000015ff15723e */ /* 0x000fe400020004ff */
[----:B0-2---:R-:W-:-:S03]  /*6850*/  PRMT R4, RZ, 0x7610, R4 ;  /* 0x00007610ff047816 */ /* 0x005fc60000000004 */
[----:B------:R-:W-:-:S05]  /*6860*/  HADD2.F32 R21, -RZ, R21.H0_H0 ;  /* 0x20000015ff157230 */ /* 0x000fca0000004100 */
[----:B------:R-:W-:-:S04]  /*6870*/  FMUL R21, R21, R12 ;  /* 0x0000000c15157220 */ /* 0x000fc80000400000 */
[----:B------:R-:W-:-:S05]  /*6880*/  FFMA R21, R20, R10, R21 ;  /* 0x0000000a14157223 */ /* 0x000fca0000000015 */
[----:B------:R-:W-:-:S05]  /*6890*/  F2FP.SATFINITE.E5M2.F32.PACK_AB_MERGE_C R21, RZ, R21, RZ ;  /* 0x00000015ff15723e */ /* 0x000fca00048060ff */
[----:B------:R0:W-:Y:S01]  /*68a0*/  @!P0 STG.E.U8 desc[UR14][R18.64+0x79], R21 ;  /* 0x0000791512008986 */ /* 0x0001e2000c10110e */
[----:B------:R-:W-:Y:S05]  /*68b0*/  @P3 BRA `(.L_x_163) ;  /* 0x0000000000043947 */ /* 0x000fea0003800000 */
[----:B------:R2:W5:Y:S02]  /*68c0*/  LDG.E.U8 R4, desc[UR14][R24.64+0x78] ;  /* 0x0000780e18047981 */ /* 0x000564000c1e1100 */
.L_x_163:
[----:B------:R-:W-:Y:S05]  /*68d0*/  BSYNC B1 ;  /* 0x0000000000017941 */ /* 0x000fea0003800000 */
.L_x_162:
        /* <DEDUP_REMOVED lines=12> */
.L_x_165:
[----:B------:R-:W-:Y:S05]  /*69a0*/  BSYNC B1 ;  /* 0x0000000000017941 */ /* 0x000fea0003800000 */
.L_x_164:
[----:B------:R-:W-:Y:S05]  /*69b0*/  @P1 BRA `(.L_x_166) ;  /* 0x0000001000281947 */ /* 0x000fea0003800000 */
[----:B-----5:R-:W-:-:S04]  /*69c0*/  LOP3.LUT R4, R4, 0xff, RZ, 0xc0, !PT ;  /* 0x000000ff04047812 */ /* 0x020fc800078ec0ff */
[----:B------:R-:W-:-:S05]  /*69d0*/  F2FP.F16.E5M2.UNPACK_B R4, R4 ;  /* 0x00000004ff04723e */ /* 0x000fca00020004ff */
[----:B0-----:R-:W-:-:S05]  /*69e0*/  HADD2.F32 R5, -RZ, R4.H0_H0 ;  /* 0x20000004ff057230 */ /* 0x001fca0000004100 */
[----:B------:R-:W-:-:S04]  /*69f0*/  FMUL R5, R5, R12 ;  /* 0x0000000c05057220 */ /* 0x000fc80000400000 */
[----:B------:R-:W-:-:S05]  /*6a00*/  FFMA R5, R22, R10, R5 ;  /* 0x0000000a16057223 */ /* 0x000fca0000000005 */
[----:B------:R-:W-:-:S05]  /*6a10*/  F2FP.SATFINITE.E5M2.F32.PACK_AB_MERGE_C R5, RZ, R5, RZ ;  /* 0x00000005ff05723e */ /* 0x000fca00048060ff */
[----:B------:R0:W-:Y:S01]  /*6a20*/  STG.E.U8 desc[UR14][R16.64+0x79], R5 ;  /* 0x0000790510007986 */ /* 0x0001e2000c10110e */
[----:B------:R-:W-:Y:S05]  /*6a30*/  BRA `(.L_x_166) ;  /* 0x0000001000087947 */ /* 0x000fea0003800000 */
.L_x_37:
[----:B------:R-:W-:Y:S01]  /*6a40*/  ISETP.GE.AND P1, PT, R30, 0x1, PT ;  /* 0x000000011e00780c */ /* 0x000fe20003f26270 */
[-C--:B------:R-:W-:Y:S01]  /*6a50*/  FMUL R149, R149, R10.reuse ;  /* 0x0000000a95957220 */ /* 0x080fe20000400000 */
[-C--:B------:R-:W-:Y:S01]  /*6a60*/  FMUL R144, R144, R10.reuse ;  /* 0x0000000a90907220 */ /* 0x080fe20000400000 */
[----:B------:R-:W-:Y:S01]  /*6a70*/  ISETP.GE.AND P0, PT, R30, 0x9, PT ;  /* 0x000000091e00780c */ /* 0x000fe20003f06270 */
[-C--:B------:R-:W-:Y:S01]  /*6a80*/  FMUL R147, R147, R10.reuse ;  /* 0x0000000a93937220 */ /* 0x080fe20000400000 */
[----:B------:R-:W-:Y:S01]  /*6a90*/  ISETP.LT.OR P4, PT, R6, 0x1, !P1 ;  /* 0x000000010600780c */ /* 0x000fe20004f81670 */
[-C--:B------:R-:W-:Y:S01]  /*6aa0*/  FMUL R142, R142, R10.reuse ;  /* 0x0000000a8e8e7220 */ /* 0x080fe20000400000 */
[----:B------:R-:W-:Y:S01]  /*6ab0*/  ISETP.LT.OR P5, PT, R6, 0x2, !P1 ;  /* 0x000000020600780c */ /* 0x000fe20004fa1670 */
[-C--:B------:R-:W-:Y:S01]  /*6ac0*/  FMUL R145, R145, R10.reuse ;  /* 0x0000000a91917220 */ /* 0x080fe20000400000 */
[----:B------:R-:W-:Y:S01]  /*6ad0*/  F2FP.SATFINITE.E5M2.F32.PACK_AB_MERGE_C R149, RZ, R149, RZ ;  /* 0x00000095ff95723e */ /* 0x000fe200048060ff */
[----:B------:R-:W-:Y:S01]  /*6ae0*/  FMUL R140, R140, R10 ;  /* 0x0000000a8c8c7220 */ /* 0x000fe20000400000 */
[----:B------:R-:W-:Y:S01]  /*6af0*/  F2FP.SATFINITE.E5M2.F32.PACK_AB_MERGE_C R5, RZ, R144, RZ ;  /* 0x00000090ff05723e */ /* 0x000fe200048060ff */
[-C--:B------:R-:W-:Y:S01]  /*6b00*/  FMUL R143, R143, R10.reuse ;  /* 0x0000000a8f8f7220 */ /* 0x080fe20000400000 */
[----:B------:R-:W-:Y:S01]  /*6b10*/  ISETP.LT.OR P3, PT, R6, 0x1, !P0 ;  /* 0x000000010600780c */ /* 0x000fe20004761670 */
[-C--:B------:R-:W-:Y:S01]  /*6b20*/  FMUL R138, R138, R10.reuse ;  /* 0x0000000a8a8a7220 */ /* 0x080fe20000400000 */
[C---:B------:R-:W-:Y:S01]  /*6b30*/  ISETP.LT.OR P6, PT, R6.reuse, 0xa, !P1 ;  /* 0x0000000a0600780c */ /* 0x040fe20004fc1670 */
[-C--:B------:R-:W-:Y:S01]  /*6b40*/  FMUL R141, R141, R10.reuse ;  /* 0x0000000a8d8d7220 */ /* 0x080fe20000400000 */
[----:B------:R-:W-:Y:S01]  /*6b50*/  F2FP.SATFINITE.E5M2.F32.PACK_AB_MERGE_C R147, RZ, R147, RZ ;  /* 0x00000093ff93723e */ /* 0x000fe200048060ff */
[----:B------:R-:W-:Y:S01]  /*6b60*/  @!P4 STG.E.U8 desc[UR14][R18.64], R149 ;  /* 0x000000951200c986 */ /* 0x000fe2000c10110e */
[----:B------:R-:W-:Y:S01]  /*6b70*/  ISETP.LT.OR P4, PT, R6, 0x2, !P0 ;  /* 0x000000020600780c */ /* 0x000fe20004781670 */
[----:B------:R-:W-:Y:S01]  /*6b80*/  FMUL R136, R136, R10 ;  /* 0x0000000a88887220 */ /* 0x000fe20000400000 */
[----:B------:R-:W-:Y:S01]  /*6b90*/  F2FP.SATFINITE.E5M2.F32.PACK_AB_MERGE_C R25, RZ, R142, RZ ;  /* 0x0000008eff19723e */ /* 0x000fe200048060ff */
[----:B------:R0:W-:Y:S01]  /*6ba0*/  @!P5 STG.E.U8 desc[UR14][R18.64+0x1], R5 ;  /* 0x000001051200d986 */ /* 0x0001e2000c10110e */
[C---:B------:R-:W-:Y:S01]  /*6bb0*/  ISETP.LT.OR P5, PT, R6.reuse, 0x9, !P1 ;  /* 0x000000090600780c */ /* 0x040fe20004fa1670 */
[-C--:B------:R-:W-:Y:S01]  /*6bc0*/  FMUL R139, R139, R10.reuse ;  /* 0x0000000a8b8b7220 */ /* 0x080fe20000400000 */
[----:B------:R-:W-:Y:S01]  /*6bd0*/  F2FP.SATFINITE.E5M2.F32.PACK_AB_MERGE_C R145, RZ, R145, RZ ;  /* 0x00000091ff91723e */ /* 0x000fe200048060ff */
[----:B------:R-:W-:Y:S01]  /*6be0*/  @!P3 STG.E.U8 desc[UR14][R16.64], R147 ;  /* 0x000000931000b986 */ /* 0x000fe2000c10110e */
[----:B------:R-:W-:Y:S01]  /*6bf0*/  ISETP.LT.OR P3, PT, R6, 0x9, !P0 ;  /* 0x000000090600780c */ /* 0x000fe20004761670 */
[-C--:B------:R-:W-:Y:S01]  /*6c00*/  FMUL R134, R134, R10.reuse ;  /* 0x0000000a86867220 */ /* 0x080fe20000400000 */
[----:B------:R-:W-:Y:S01]  /*6c10*/  F2FP.SATFINITE.E5M2.F32.PACK_AB_MERGE_C R143, RZ, R143, RZ ;  /* 0x0000008fff8f723e */ /* 0x000fe200048060ff */
[-C--:B------:R-:W-:Y:S01]  /*6c20*/  FMUL R137, R137, R10.reuse ;  /* 0x0000000a89897220 */ /* 0x080fe20000400000 */
[----:B------:R-:W-:Y:S01]  /*6c30*/  F2FP.SATFINITE.E5M2.F32.PACK_AB_MERGE_C R141, RZ, R141, RZ ;  /* 0x0000008dff8d723e */ /* 0x000fe200048060ff */
[----:B------:R1:W-:Y:S01]  /*6c40*/  @!P4 STG.E.U8 desc[UR14][R16.64+0x1], R25 ;  /* 0x000001191000c986 */ /* 0x0003e2000c10110e */
[----:B------:R-:W-:Y:S01]  /*6c50*/  ISETP.LT.OR P4, PT, R6, 0xa, !P0 ;  /* 0x0000000a0600780c */ /* 0x000fe20004781670 */
[----:B------:R-:W-:Y:S01]  /*6c60*/  FMUL R132, R132, R10 ;  /* 0x0000000a84847220 */ /* 0x000fe20000400000 */
[----:B0-----:R-:W-:Y:S01]  /*6c70*/  F2FP.SATFINITE.E5M2.F32.PACK_AB_MERGE_C R5, RZ, R140, RZ ;  /* 0x0000008cff05723e */ /* 0x001fe200048060ff */
[----:B------:R-:W-:Y:S01]  /*6c80*/  @!P5 STG.E.U8 desc[UR14][R18.64+0x8], R145 ;  /* 0x000008911200d986 */ /* 0x000fe2000c10110e */
[C---:B------:R-:W-:Y:S01]  /*6c90*/  ISETP.LT.OR P5, PT, R6.reuse, 0x11, !P1 ;  /* 0x000000110600780c */ /* 0x040fe20004fa1670 */
[-C--:B------:R-:W-:Y:S01]  /*6ca0*/  FMUL R135, R135, R10.reuse ;  /* 0x0000000a87877220 */ /* 0x080fe20000400000 */
[----:B------:R-:W-:Y:S01]  /*6cb0*/  F2FP.SATFINITE.E5M2.F32.PACK_AB_MERGE_C R139, RZ, R139, RZ ;  /* 0x0000008bff8b723e */ /* 0x000fe200048060ff */
[----:B------:R0:W-:Y:S01]  /*6cc0*/  @!P6 STG.E.U8 desc[UR14][R18.64+0x9], R5 ;  /* 0x000009051200e986 */ /* 0x0001e2000c10110e */
[----:B------:R-:W-:Y:S01]  /*6cd0*/  ISETP.LT.OR P6, PT, R6, 0x12, !P1 ;  /* 0x000000120600780c */ /* 0x000fe20004fc1670 */
[----:B------:R-:W-:Y:S01]  /*6ce0*/  FMUL R130, R130, R10 ;  /* 0x0000000a82827220 */ /* 0x000fe20000400000 */
[----:B------:R-:W-:Y:S01]  /*6cf0*/  F2FP.SATFINITE.E5M2.F32.PACK_AB_MERGE_C R137, RZ, R137, RZ ;  /* 0x00000089ff89723e */ /* 0x000fe200048060ff */
[----:B------:R-:W-:Y:S01]  /*6d00*/  @!P3 STG.E.U8 desc[UR14][R16.64+0x8], R143 ;  /* 0x0000088f1000b986 */ /* 0x000fe2000c10110e */
[----:B-1----:R-:W-:Y:S01]  /*6d10*/  F2FP.SATFINITE.E5M2.F32.PACK_AB_MERGE_C R25, RZ, R138, RZ ;  /* 0x0000008aff19723e */ /* 0x002fe200048060ff */
[-C--:B------:R-:W-:Y:S01]  /*6d20*/  FMUL R133, R133, R10.reuse ;  /* 0x0000000a85857220 */ /* 0x080fe20000400000 */
[----:B------:R-:W-:Y:S01]  /*6d30*/  ISETP.LT.OR P3, PT, R6, 0x11, !P0 ;  /* 0x000000110600780c */ /* 0x000fe20004761670 */
[-C--:B------:R-:W-:Y:S01]  /*6d40*/  FMUL R128, R128, R10.reuse ;  /* 0x0000000a80807220 */ /* 0x080fe20000400000 */
[----:B------:R-:W-:Y:S01]  /*6d50*/  F2FP.SATFINITE.E5M2.F32.PACK_AB_MERGE_C R135, RZ, R135, RZ ;  /* 0x00000087ff87723e */ /* 0x000fe200048060ff */
[----:B------:R1:W-:Y:S01]  /*6d60*/  @!P4 STG.E.U8 desc[UR14][R16.64+0x9], R25 ;  /* 0x000009191000c986 */ /* 0x0003e2000c10110e */
[C---:B------:R-:W-:Y:S01]  /*6d70*/  ISETP.LT.OR P4, PT, R6.reuse, 0x12, !P0 ;  /* 0x000000120600780c */ /* 0x040fe20004781670 */
[----:B------:R-:W-:Y:S01]  /*6d80*/  FMUL R131, R131, R10 ;  /* 0x0000000a83837220 */ /* 0x000fe20000400000 */
[----:B0-----:R-:W-:Y:S01]  /*6d90*/  F2FP.SATFINITE.E5M2.F32.PACK_AB_MERGE_C R5, RZ, R136, RZ ;  /* 0x00000088ff05723e */ /* 0x001fe200048060ff */
[----:B------:R-:W-:Y:S01]  /*6da0*/  @!P5 STG.E.U8 desc[UR14][R18.64+0x10], R141 ;  /* 0x0000108d1200d986 */ /* 0x000fe2000c10110e */
[----:B------:R-:W-:Y:S01]  /*6db0*/  ISETP.LT.OR P5, PT, R6, 0x19, !P1 ;  /* 0x000000190600780c */ /* 0x000fe20004fa1670 */
[-C--:B------:R-:W-:Y:S01]  /*6dc0*/  FMUL R126, R126, R10.reuse ;  /* 0x0000000a7e7e7220 */ /* 0x080fe20000400000 */
[----:B------:R-:W-:Y:S01]  /*6dd0*/  F2FP.SATFINITE.E5M2.F32.PACK_AB_MERGE_C R133, RZ, R133, RZ ;  /* 0x00000085ff85723e */ /* 0x000fe200048060ff */
[----:B------:R0:W-:Y:S01]  /*6de0*/  @!P6 STG.E.U8 desc[UR14][R18.64+0x11], R5 ;  /* 0x000011051200e986 */ /* 0x0001e2000c10110e */
[----:B------:R-:W-:Y:S01]  /*6df0*/  ISETP.LT.OR P6, PT, R6, 0x1a, !P1 ;  /* 0x0000001a0600780c */ /* 0x000fe20004fc1670 */
[-C--:B------:R-:W-:Y:S01]  /*6e00*/  FMUL R129, R129, R10.reuse ;  /* 0x0000000a81817220 */ /* 0x080fe20000400000 */
[----:B------:R-:W-:Y:S01]  /*6e10*/  FMUL R124, R124, R10 ;  /* 0x0000000a7c7c7220 */ /* 0x000fe20000400000 */
[----:B-1----:R-:W-:Y:S01]  /*6e20*/  F2FP.SATFINITE.E5M2.F32.PACK_AB_MERGE_C R25, RZ, R134, RZ ;  /* 0x00000086ff19723e */ /* 0x002fe200048060ff */
[----:B------:R-:W-:Y:S01]  /*6e30*/  @!P3 STG.E.U8 desc[UR14][R16.64+0x10], R139 ;  /* 0x0000108b1000b986 */ /* 0x000fe2000c10110e */
[C---:B------:R-:W-:Y:S01]  /*6e40*/  ISETP.LT.OR P3, PT, R6.reuse, 0x19, !P0 ;  /* 0x000000190600780c */ /* 0x040fe20004761670 */
        /* <DEDUP_REMOVED lines=37> */
[-C--:B------:R-:W-:Y:S01]  /*70a0*/  FMUL R112, R112, R10.reuse ;  /* 0x0000000a70707220 */ /* 0x080fe20000400000 */
        /* <DEDUP_REMOVED lines=81> */
[C---:B------:R-:W-:Y:S01]  /*75c0*/  ISETP.LT.OR P6, PT, R6.reuse, 0x52, !P1 ;  /* 0x000000520600780c */ /* 0x040fe20004fc1670 */
        /* <DEDUP_REMOVED lines=22> */
[----:B------:R-:W-:-:S02]  /*7730*/  ISETP.LT.OR P3, PT, R6, 0x59, !P0 ;  /* 0x000000590600780c */ /* 0x000fc40004761670 */
[----:B------:R-:W-:Y:S01]  /*7740*/  F2FP.SATFINITE.E5M2.F32.PACK_AB_MERGE_C R91, RZ, R91, RZ ;  /* 0x0000005bff5b723e */ /* 0x000fe200048060ff */
[----:B------:R1:W-:Y:S01]  /*7750*/  @!P4 STG.E.U8 desc[UR14][R16.64+0x51], R25 ;  /* 0x000051191000c986 */ /* 0x0003e2000c10110e */
[C---:B------:R-:W-:Y:S02]  /*7760*/  ISETP.LT.OR P4, PT, R6.reuse, 0x5a, !P0 ;  /* 0x0000005a0600780c */ /* 0x040fe40004781670 */
[----:B0-----:R-:W-:Y:S01]  /*7770*/  F2FP.SATFINITE.E5M2.F32.PACK_AB_MERGE_C R5, RZ, R100, RZ ;  /* 0x00000064ff05723e */ /* 0x001fe200048060ff */
[----:B------:R-:W-:Y:S01]  /*7780*/  @!P5 STG.E.U8 desc[UR14][R18.64+0x58], R105 ;  /* 0x000058691200d986 */ /* 0x000fe2000c10110e */
[C---:B------:R-:W-:Y:S02]  /*7790*/  ISETP.LT.OR P5, PT, R6.reuse, 0x61, !P1 ;  /* 0x000000610600780c */ /* 0x040fe40004fa1670 */
[----:B------:R-:W-:Y:S01]  /*77a0*/  F2FP.SATFINITE.E5M2.F32.PACK_AB_MERGE_C R21, RZ, R21, RZ ;  /* 0x00000015ff15723e */ /* 0x000fe200048060ff */
[----:B------:R0:W-:Y:S01]  /*77b0*/  @!P6 STG.E.U8 desc[UR14][R18.64+0x59], R5 ;  /* 0x000059051200e986 */ /* 0x0001e2000c10110e */
[----:B------:R-:W-:-:S02]  /*77c0*/  ISETP.LT.OR P6, PT, R6, 0x62, !P1 ;  /* 0x000000620600780c */ /* 0x000fc40004fc1670 */
[----:B------:R-:W-:Y:S01]  /*77d0*/  F2FP.SATFINITE.E5M2.F32.PACK_AB_MERGE_C R23, RZ, R23, RZ ;  /* 0x00000017ff17723e */ /* 0x000fe200048060ff */
[----:B------:R-:W-:Y:S01]  /*77e0*/  @!P3 STG.E.U8 desc[UR14][R16.64+0x58], R103 ;  /* 0x000058671000b986 */ /* 0x000fe2000c10110e */
[----:B-1----:R-:W-:Y:S02]  /*77f0*/  F2FP.SATFINITE.E5M2.F32.PACK_AB_MERGE_C R25, RZ, R98, RZ ;  /* 0x00000062ff19723e */ /* 0x002fe400048060ff */
[C---:B------:R-:W-:Y:S02]  /*7800*/  ISETP.LT.OR P3, PT, R6.reuse, 0x61, !P0 ;  /* 0x000000610600780c */ /* 0x040fe40004761670 */
[----:B------:R-:W-:Y:S01]  /*7810*/  F2FP.SATFINITE.E5M2.F32.PACK_AB_MERGE_C R27, RZ, R22, RZ ;  /* 0x00000016ff1b723e */ /* 0x000fe200048060ff */
[----:B------:R1:W-:Y:S01]  /*7820*/  @!P4 STG.E.U8 desc[UR14][R16.64+0x59], R25 ;  /* 0x000059191000c986 */ /* 0x0003e2000c10110e */
[C---:B------:R-:W-:Y:S02]  /*7830*/  ISETP.LT.OR P4, PT, R6.reuse, 0x62, !P0 ;  /* 0x000000620600780c */ /* 0x040fe40004781670 */
[----:B0-----:R-:W-:Y:S01]  /*7840*/  F2FP.SATFINITE.E5M2.F32.PACK_AB_MERGE_C R5, RZ, R96, RZ ;  /* 0x00000060ff05723e */ /* 0x001fe200048060ff */
[----:B------:R-:W-:Y:S01]  /*7850*/  @!P5 STG.E.U8 desc[UR14][R18.64+0x60], R101 ;  /* 0x000060651200d986 */ /* 0x000fe2000c10110e */
[----:B------:R-:W-:-:S03]  /*7860*/  ISETP.LT.OR P5, PT, R6, 0x69, !P1 ;  /* 0x000000690600780c */ /* 0x000fc60004fa1670 */
[----:B------:R0:W-:Y:S01]  /*7870*/  @!P6 STG.E.U8 desc[UR14][R18.64+0x61], R5 ;  /* 0x000061051200e986 */ /* 0x0001e2000c10110e */
[C---:B------:R-:W-:Y:S02]  /*7880*/  ISETP.LT.OR P6, PT, R6.reuse, 0x6a, !P1 ;  /* 0x0000006a0600780c */ /* 0x040fe40004fc1670 */
[----:B-1----:R-:W-:Y:S01]  /*7890*/  F2FP.SATFINITE.E5M2.F32.PACK_AB_MERGE_C R25, RZ, R94, RZ ;  /* 0x0000005eff19723e */ /* 0x002fe200048060ff */
[----:B------:R-:W-:Y:S01]  /*78a0*/  @!P3 STG.E.U8 desc[UR14][R16.64+0x60], R99 ;  /* 0x000060631000b986 */ /* 0x000fe2000c10110e */
[----:B------:R-:W-:-:S03]  /*78b0*/  ISETP.LT.OR P3, PT, R6, 0x69, !P0 ;  /* 0x000000690600780c */ /* 0x000fc60004761670 */
        /* <DEDUP_REMOVED lines=12> */
[C---:B------:R-:W-:Y:S01]  /*7980*/  ISETP.LT.OR P1, PT, R6.reuse, 0x7a, !P1 ;  /* 0x0000007a0600780c */ /* 0x040fe20004f21670 */
[----:B------:R2:W-:Y:S01]  /*7990*/  @!P5 STG.E.U8 desc[UR14][R18.64+0x70], R93 ;  /* 0x0000705d1200d986 */ /* 0x0005e2000c10110e */
[C---:B------:R-:W-:Y:S02]  /*79a0*/  ISETP.LT.OR P5, PT, R6.reuse, 0x72, !P0 ;  /* 0x000000720600780c */ /* 0x040fe400047a1670 */
[----:B0-----:R-:W-:Y:S01]  /*79b0*/  F2FP.SATFINITE.E5M2.F32.PACK_AB_MERGE_C R5, RZ, R88, RZ ;  /* 0x00000058ff05723e */ /* 0x001fe200048060ff */
[----:B------:R2:W-:Y:S01]  /*79c0*/  @!P6 STG.E.U8 desc[UR14][R18.64+0x71], R89 ;  /* 0x000071591200e986 */ /* 0x0005e2000c10110e */
[C---:B------:R-:W-:Y:S02]  /*79d0*/  ISETP.LT.OR P6, PT, R6.reuse, 0x79, !P0 ;  /* 0x000000790600780c */ /* 0x040fe400047c1670 */
[----:B------:R-:W-:Y:S01]  /*79e0*/  ISETP.LT.OR P0, PT, R6, 0x7a, !P0 ;  /* 0x0000007a0600780c */ /* 0x000fe20004701670 */
[----:B------:R2:W-:Y:S01]  /*79f0*/  @!P3 STG.E.U8 desc[UR14][R16.64+0x70], R91 ;  /* 0x0000705b1000b986 */ /* 0x0005e2000c10110e */
[----:B-1----:R-:W-:-:S05]  /*7a00*/  F2FP.SATFINITE.E5M2.F32.PACK_AB_MERGE_C R25, RZ, R20, RZ ;  /* 0x00000014ff19723e */ /* 0x002fca00048060ff */
[----:B------:R2:W-:Y:S04]  /*7a10*/  @!P5 STG.E.U8 desc[UR14][R16.64+0x71], R5 ;  /* 0x000071051000d986 */ /* 0x0005e8000c10110e */
[----:B------:R2:W-:Y:S04]  /*7a20*/  @!P4 STG.E.U8 desc[UR14][R18.64+0x78], R21 ;  /* 0x000078151200c986 */ /* 0x0005e8000c10110e */
[----:B------:R2:W-:Y:S04]  /*7a30*/  @!P1 STG.E.U8 desc[UR14][R18.64+0x79], R25 ;  /* 0x0000791912009986 */ /* 0x0005e8000c10110e */
[----:B------:R2:W-:Y:S04]  /*7a40*/  @!P6 STG.E.U8 desc[UR14][R16.64+0x78], R23 ;  /* 0x000078171000e986 */ /* 0x0005e8000c10110e */
[----:B------:R2:W-:Y:S02]  /*7a50*/  @!P0 STG.E.U8 desc[UR14][R16.64+0x79], R27 ;  /* 0x0000791b10008986 */ /* 0x0005e4000c10110e */
.L_x_166:
[----:B------:R-:W-:Y:S05]  /*7a60*/  BSYNC B0 ;  /* 0x0000000000007941 */ /* 0x000fea0003800000 */
.L_x_36:
[C---:B------:R-:W-:Y:S01]  /*7a70*/  LEA R2, P0, R8.reuse, R2, 0x1 ;  /* 0x0000000208027211 */ /* 0x040fe200078008ff */
[----:B------:R-:W-:Y:S01]  /*7a80*/  ULDC.64 UR6, c[0x0][0x650] ;  /* 0x0001940000067ab9 */ /* 0x000fe20000000a00 */
[----:B-----5:R-:W-:Y:S01]  /*7a90*/  IMAD.U32 R4, RZ, RZ, UR12 ;  /* 0x0000000cff047e24 */ /* 0x020fe2000f8e00ff */
[----:B0-2---:R-:W-:Y:S01]  /*7aa0*/  PRMT R16, RZ, 0x7610, R16 ;  /* 0x00007610ff107816 */ /* 0x005fe20000000010 */
[----:B------:R-:W-:Y:S01]  /*7ab0*/  IMAD.MOV.U32 R6, RZ, RZ, -0x1 ;  /* 0xffffffffff067424 */ /* 0x000fe200078e00ff */
[----:B------:R-:W-:Y:S01]  /*7ac0*/  LEA.HI.X R3, R8, R3, R0, 0x1, P0 ;  /* 0x0000000308037211 */ /* 0x000fe200000f0c00 */
[----:B------:R0:W-:Y:S01]  /*7ad0*/  SYNCS.ARRIVE.TRANS64.A1T0 RZ, [R4+UR22], RZ ;  /* 0x000000ff04ff79a7 */ /* 0x0001e20008100016 */
[----:B------:R-:W-:Y:S01]  /*7ae0*/  ISETP.GE.U32.AND P0, PT, R2, UR6, PT ;  /* 0x0000000602007c0c */ /* 0x000fe2000bf06070 */
[----:B------:R-:W-:-:S03]  /*7af0*/  IMAD.MOV.U32 R5, RZ, RZ, -0x1 ;  /* 0xffffffffff057424 */ /* 0x000fc600078e00ff */
[----:B------:R-:W-:Y:S01]  /*7b00*/  ISETP.GE.U32.AND.EX P0, PT, R3, UR7, PT, P0 ;  /* 0x0000000703007c0c */ /* 0x000fe2000bf06100 */
[----:B0-----:R-:W-:-:S12]  /*7b10*/  IMAD.MOV.U32 R4, RZ, RZ, -0x1 ;  /* 0xffffffffff047424 */ /* 0x001fd800078e00ff */
[----:B------:R-:W-:Y:S05]  /*7b20*/  @P0 BRA `(.L_x_167) ;  /* 0x0000000400600947 */ /* 0x000fea0003800000 */
[----:B------:R-:W0:Y:S01]  /*7b30*/  S2R R26, SR_CTAID.X ;  /* 0x00000000001a7919 */ /* 0x000e220000002500 */
[----:B------:R-:W2:Y:S01]  /*7b40*/  LDC.64 R20, c[0x0][0x628] ;  /* 0x00018a00ff147b82 */ /* 0x000ea20000000a00 */
[----:B------:R-:W-:Y:S01]  /*7b50*/  ULDC UR6, c[0x0][0x150] ;  /* 0x0000540000067ab9 */ /* 0x000fe20000000800 */
[----:B-1--4-:R-:W-:Y:S01]  /*7b60*/  IMAD.MOV.U32 R18, RZ, RZ, R2 ;  /* 0x000000ffff127224 */ /* 0x012fe200078e0002 */
[----:B------:R-:W1:Y:S01]  /*7b70*/  S2R R28, SR_CTAID.Y ;  /* 0x00000000001c7919 */ /* 0x000e620000002600 */
[----:B------:R-:W-:-:S04]  /*7b80*/  IMAD.MOV.U32 R19, RZ, RZ, R3 ;  /* 0x000000ffff137224 */ /* 0x000fc800078e0003 */
[----:B------:R-:W4:Y:S08]  /*7b90*/  LDC R29, c[0x0][0x144] ;  /* 0x00005100ff1d7b82 */ /* 0x000f300000000800 */
[----:B------:R-:W1:Y:S08]  /*7ba0*/  LDC R6, c[0x0][0x630] ;  /* 0x00018c00ff067b82 */ /* 0x000e700000000800 */
[----:B---3--:R-:W3:Y:S01]  /*7bb0*/  LDC.64 R24, c[0x0][0x620] ;  /* 0x00018800ff187b82 */ /* 0x008ee20000000a00 */
[----:B--2---:R-:W-:-:S04]  /*7bc0*/  ISETP.NE.U32.AND P0, PT, R20, RZ, PT ;  /* 0x000000ff1400720c */ /* 0x004fc80003f05070 */
[----:B------:R-:W-:Y:S02]  /*7bd0*/  ISETP.NE.AND.EX P0, PT, R21, RZ, PT, P0 ;  /* 0x000000ff1500720c */ /* 0x000fe40003f05300 */
[----:B0-----:R-:W-:-:S05]  /*7be0*/  I2FP.F32.U32 R4, R26 ;  /* 0x0000001a00047245 */ /* 0x001fca0000201000 */
[----:B------:R-:W-:-:S04]  /*7bf0*/  FMUL R4, R4, UR6 ;  /* 0x0000000604047c20 */ /* 0x000fc80008400000 */
[----:B------:R0:W2:Y:S02]  /*7c00*/  F2I.U32.TRUNC.NTZ R27, R4 ;  /* 0x00000004001b7305 */ /* 0x0000a4000020f000 */
[----:B-1--4-:R-:W-:Y:S05]  /*7c10*/  @!P0 BRA `(.L_x_168) ;  /* 0x0000000000288947 */ /* 0x012fea0003800000 */
[----:B------:R-:W1:Y:S02]  /*7c20*/  LDC R5, c[0x0][0x634] ;  /* 0x00018d00ff057b82 */ /* 0x000e640000000800 */
[----:B-1----:R-:W-:-:S05]  /*7c30*/  IADD3 R19, P0, R2, R5, RZ ;  /* 0x0000000502137210 */ /* 0x002fca0007f1e0ff */
[----:B------:R-:W-:-:S04]  /*7c40*/  IMAD.X R23, RZ, RZ, R3, P0 ;  /* 0x000000ffff177224 */ /* 0x000fc800000e0603 */
[----:B0-----:R-:W-:-:S04]  /*7c50*/  IMAD.WIDE.U32 R4, R23, R20, RZ ;  /* 0x0000001417047225 */ /* 0x001fc800078e00ff */
[----:B------:R-:W-:-:S04]  /*7c60*/  IMAD.WIDE.U32 R16, P0, R19, R21, R4 ;  /* 0x0000001513107225 */ /* 0x000fc80007800004 */
[----:B------:R-:W-:-:S04]  /*7c70*/  IMAD.WIDE.U32 R4, R19, R20, RZ ;  /* 0x0000001413047225 */ /* 0x000fc800078e00ff */
[----:B------:R-:W-:Y:S01]  /*7c80*/  IMAD.X R19, RZ, RZ, RZ, P0 ;  /* 0x000000ffff137224 */ /* 0x000fe200000e06ff */
[----:B------:R-:W-:Y:S01]  /*7c90*/  IADD3 RZ, P0, R5, R16, RZ ;  /* 0x0000001005ff7210 */ /* 0x000fe20007f1e0ff */
[----:B------:R-:W-:-:S04]  /*7ca0*/  IMAD.MOV.U32 R18, RZ, RZ, R17 ;  /* 0x000000ffff127224 */ /* 0x000fc800078e0011 */
[----:B------:R-:W-:-:S08]  /*7cb0*/  IMAD.WIDE.U32.X R18, R23, R21, R18, P0 ;  /* 0x0000001517127225 */ /* 0x000fd000000e0412 */
.L_x_168:
[-CC-:B------:R-:W-:Y:S01]  /*7cc0*/  SHF.R.U64 R22, R18, R6.reuse, R19.reuse ;  /* 0x0000000612167219 */ /* 0x180fe20000001213 */
[----:B------:R-:W1:Y:S01]  /*7cd0*/  LDC.64 R32, c[0x0][0x640] ;  /* 0x00019000ff207b82 */ /* 0x000e620000000a00 */
[----:B0-----:R-:W-:Y:S01]  /*7ce0*/  SHF.R.U32.HI R4, RZ, R6, R19 ;  /* 0x00000006ff047219 */ /* 0x001fe20000011613 */
[----:B--2---:R-:W-:Y:S01]  /*7cf0*/  IMAD.MOV R27, RZ, RZ, -R27 ;  /* 0x000000ffff1b7224 */ /* 0x004fe200078e0a1b */
[----:B------:R-:W-:Y:S01]  /*7d00*/  IADD3 R17, P0, RZ, -R22, RZ ;  /* 0x80000016ff117210 */ /* 0x000fe20007f1e0ff */
[----:B------:R-:W-:Y:S01]  /*7d10*/  ULDC UR6, c[0x0][0x154] ;  /* 0x0000550000067ab9 */ /* 0x000fe20000000800 */
[----:B------:R-:W-:Y:S02]  /*7d20*/  IMAD.MOV.U32 R19, RZ, RZ, 0x1 ;  /* 0x00000001ff137424 */ /* 0x000fe400078e00ff */
[----:B------:R-:W-:Y:S01]  /*7d30*/  IMAD R27, R29, R27, R26 ;  /* 0x0000001b1d1b7224 */ /* 0x000fe200078e021a */
[----:B------:R-:W0:Y:S01]  /*7d40*/  LDC R16, c[0x0][0x618] ;  /* 0x00018600ff107b82 */ /* 0x000e220000000800 */
[----:B------:R-:W-:-:S04]  /*7d50*/  IMAD.X R5, RZ, RZ, ~R4, P0 ;  /* 0x000000ffff057224 */ /* 0x000fc800000e0e04 */
[-C--:B---3--:R-:W-:Y:S02]  /*7d60*/  IMAD R6, R5, R24.reuse, RZ ;  /* 0x0000001805067224 */ /* 0x088fe400078e02ff */
[C---:B------:R-:W-:Y:S01]  /*7d70*/  IMAD.WIDE.U32 R4, R17.reuse, R24, R2 ;  /* 0x0000001811047225 */ /* 0x040fe200078e0002 */
[----:B------:R-:W2:Y:S03]  /*7d80*/  LDC R18, c[0x0][0x608] ;  /* 0x00018200ff127b82 */ /* 0x000ea60000000800 */
[----:B------:R-:W-:Y:S01]  /*7d90*/  IMAD R17, R17, R25, R6 ;  /* 0x0000001911117224 */ /* 0x000fe200078e0206 */
[----:B------:R-:W-:-:S03]  /*7da0*/  I2FP.F32.U32 R6, R28 ;  /* 0x0000001c00067245 */ /* 0x000fc60000201000 */
[----:B------:R-:W-:Y:S01]  /*7db0*/  IMAD.IADD R5, R5, 0x1, R17 ;  /* 0x0000000105057824 */ /* 0x000fe200078e0211 */
[----:B------:R-:W3:Y:S01]  /*7dc0*/  LDC R30, c[0x0][0x658] ;  /* 0x00019600ff1e7b82 */ /* 0x000ee20000000800 */
[----:B-1----:R-:W-:Y:S01]  /*7dd0*/  ISETP.NE.U32.AND P0, PT, R32, RZ, PT ;  /* 0x000000ff2000720c */ /* 0x002fe20003f05070 */
[----:B------:R-:W-:-:S03]  /*7de0*/  IMAD.MOV.U32 R17, RZ, RZ, -0x1 ;  /* 0xffffffffff117424 */ /* 0x000fc600078e00ff */
[----:B------:R-:W-:-:S03]  /*7df0*/  ISETP.NE.AND.EX P0, PT, R33, RZ, PT, P0 ;  /* 0x000000ff2100720c */ /* 0x000fc60003f05300 */
[----:B------:R-:W1:Y:S01]  /*7e00*/  LDC R25, c[0x0][0x148] ;  /* 0x00005200ff197b82 */ /* 0x000e620000000800 */
[-CC-:B0-----:R-:W-:Y:S02]  /*7e10*/  SHF.R.U64 R20, R4, R16.reuse, R5.reuse ;  /* 0x0000001004147219 */ /* 0x181fe40000001205 */
[----:B------:R-:W-:Y:S01]  /*7e20*/  SHF.R.U32.HI R5, RZ, R16, R5 ;  /* 0x00000010ff057219 */ /* 0x000fe20000011605 */
[----:B------:R-:W-:-:S04]  /*7e30*/  FMUL R16, R6, UR6 ;  /* 0x0000000606107c20 */ /* 0x000fc80008400000 */
[----:B------:R-:W0:Y:S01]  /*7e40*/  LDC R26, c[0x0][0x600] ;  /* 0x00018000ff1a7b82 */ /* 0x000e220000000800 */
[----:B------:R4:W0:Y:S01]  /*7e50*/  F2I.U32.TRUNC.NTZ R23, R16 ;  /* 0x0000001000177305 */ /* 0x000822000020f000 */
[-CC-:B--2---:R-:W-:Y:S02]  /*7e60*/  SHF.R.U64 R6, R20, R18.reuse, R5.reuse ;  /* 0x0000001214067219 */ /* 0x184fe40000001205 */
[----:B------:R-:W-:-:S04]  /*7e70*/  SHF.R.U32.HI R5, RZ, R18, R5 ;  /* 0x00000012ff057219 */ /* 0x000fc80000011605 */
[----:B------:R-:W2:Y:S01]  /*7e80*/  LDC R31, c[0x0][0x648] ;  /* 0x00019200ff1f7b82 */ /* 0x000ea20000000800 */
[-CC-:B---3--:R-:W-:Y:S02]  /*7e90*/  SHF.R.U64 R24, R6, R30.reuse, R5.reuse ;  /* 0x0000001e06187219 */ /* 0x188fe40000001205 */
[-C--:B------:R-:W-:Y:S02]  /*7ea0*/  SHF.L.U32 R17, R17, R30.reuse, RZ ;  /* 0x0000001e11117219 */ /* 0x080fe400000006ff */
[-C--:B------:R-:W-:Y:S01]  /*7eb0*/  SHF.R.U32.HI R5, RZ, R30.reuse, R5 ;  /* 0x0000001eff057219 */ /* 0x080fe20000011605 */
[----:B------:R-:W-:Y:S01]  /*7ec0*/  IMAD.MOV.U32 R4, RZ, RZ, R24 ;  /* 0x000000ffff047224 */ /* 0x000fe200078e0018 */
[----:B------:R-:W-:Y:S01]  /*7ed0*/  SHF.L.U32 R30, R19, R30, RZ ;  /* 0x0000001e131e7219 */ /* 0x000fe200000006ff */
[----:B------:R-:W3:Y:S01]  /*7ee0*/  LDC R34, c[0x0][0x638] ;  /* 0x00018e00ff227b82 */ /* 0x000ee20000000800 */
[----:B------:R-:W-:-:S07]  /*7ef0*/  LOP3.LUT R29, RZ, R17, RZ, 0x33, !PT ;  /* 0x00000011ff1d7212 */ /* 0x000fce00078e33ff */
[----:B------:R-:W0:Y:S01]  /*7f00*/  LDC R35, c[0x0][0x610] ;  /* 0x00018400ff237b82 */ /* 0x000e220000000800 */
        /* <DEDUP_REMOVED lines=11> */
.L_x_169:
[----:B--2---:R-:W-:Y:S01]  /*7fc0*/  SHF.R.U64 R4, R4, R31, R5 ;  /* 0x0000001f04047219 */ /* 0x004fe20000001205 */
[----:B0-----:R-:W-:Y:S01]  /*7fd0*/  VIADD R19, R26, 0xffffffff ;  /* 0xffffffff1a137836 */ /* 0x001fe20000000000 */
[----:B------:R-:W-:Y:S01]  /*7fe0*/  LOP3.LUT R17, R6, R29, RZ, 0xc0, !PT ;  /* 0x0000001d06117212 */ /* 0x000fe200078ec0ff */
[----:B------:R-:W-:Y:S02]  /*7ff0*/  IMAD.MOV R23, RZ, RZ, -R23 ;  /* 0x000000ffff177224 */ /* 0x000fe400078e0a17 */
[----:B------:R-:W-:Y:S02]  /*8000*/  IMAD.MOV R5, RZ, RZ, -R4 ;  /* 0x000000ffff057224 */ /* 0x000fe400078e0a04 */
[----:B------:R-:W-:Y:S01]  /*8010*/  IMAD R6, R30, R4, R17 ;  /* 0x000000041e067224 */ /* 0x000fe200078e0211 */
[----:B------:R-:W-:Y:S01]  /*8020*/  LOP3.LUT R17, R20, R19, RZ, 0xc0, !PT ;  /* 0x0000001314117212 */ /* 0x000fe200078ec0ff */
[----:B-1----:R-:W-:Y:S02]  /*8030*/  @P2 IMAD R27, R25, R23, R28 ;  /* 0x00000017191b2224 */ /* 0x002fe400078e021c */
[----:B---3--:R-:W-:-:S02]  /*8040*/  IMAD R4, R5, R34, R24 ;  /* 0x0000002205047224 */ /* 0x008fc400078e0218 */
[----:B------:R-:W-:Y:S02]  /*8050*/  IMAD R6, R6, R35, R27 ;  /* 0x0000002306067224 */ /* 0x000fe400078e021b */
[----:B------:R-:W-:Y:S02]  /*8060*/  IMAD R17, R4, R26, R17 ;  /* 0x0000001a04117224 */ /* 0x000fe400078e0211 */
[----:B------:R-:W-:Y:S02]  /*8070*/  IMAD.MOV.U32 R16, RZ, RZ, 0x1 ;  /* 0x00000001ff107424 */ /* 0x000fe400078e00ff */
[----:B------:R-:W-:Y:S01]  /*8080*/  IMAD.MOV.U32 R4, RZ, RZ, R22 ;  /* 0x000000ffff047224 */ /* 0x000fe200078e0016 */
[----:B------:R-:W-:Y:S02]  /*8090*/  SEL R5, R17, R6, !P2 ;  /* 0x0000000611057207 */ /* 0x000fe40005000000 */
[----:B------:R-:W-:-:S07]  /*80a0*/  SEL R6, R6, R17, !P2 ;  /* 0x0000001106067207 */ /* 0x000fce0005000000 */
.L_x_167:
[----:B------:R-:W-:Y:S02]  /*80b0*/  LOP3.LUT P0, RZ, R16, 0xff, RZ, 0xc0, !PT ;  /* 0x000000ff10ff7812 */ /* 0x000fe4000780c0ff */
[----:B------:R-:W-:-:S11]  /*80c0*/  LOP3.LUT R148, R148, 0x1, RZ, 0x3c, !PT ;  /* 0x0000000194947812 */ /* 0x000fd600078e3cff */
[----:B------:R-:W-:Y:S05]  /*80d0*/  @P0 BRA `(.L_x_170) ;  /* 0xffffff9000f40947 */ /* 0x000fea000383ffff */
[----:B------:R-:W-:Y:S05]  /*80e0*/  EXIT ;  /* 0x000000000000794d */ /* 0x000fea0003800000 */
.L_x_14:
[----:B------:R-:W-:-:S08]  /*80f0*/  ISETP.NE.AND P0, PT, R20, RZ, PT ;  /* 0x000000ff1400720c */ /* 0x000fd00003f05270 */
[----:B-----5:R-:W0:-:S00]  /*8100*/  USETMAXREG.DEALLOC.CTAPOOL 0x28 ;  /* 0x00000028000079c8 */ /* 0x020e0000080e0500 */
[----:B------:R-:W-:Y:S05]  /*8110*/  @P0 EXIT ;  /* 0x000000000000094d */ /* 0x000fea0003800000 */
[----:B0-----:R-:W-:Y:S01]  /*8120*/  LOP3.LUT P0, RZ, R16, 0xff, RZ, 0xc0, !PT ;  /* 0x000000ff10ff7812 */ /* 0x001fe2000780c0ff */
[----:B------:R-:W-:Y:S02]  /*8130*/  IMAD.MOV.U32 R12, RZ, RZ, 0x1 ;  /* 0x00000001ff0c7424 */ /* 0x000fe400078e00ff */
[----:B------:R-:W-:-:S10]  /*8140*/  IMAD.MOV.U32 R15, RZ, RZ, RZ ;  /* 0x000000ffff0f7224 */ /* 0x000fd400078e00ff */
[----:B------:R-:W-:Y:S05]  /*8150*/  @!P0 BRA `(.L_x_171) ;  /* 0x0000000c00088947 */ /* 0x000fea0003800000 */
[----:B------:R-:W-:Y:S01]  /*8160*/  LOP3.LUT P0, RZ, R13, 0x1f, RZ, 0xc0, !PT ;  /* 0x0000001f0dff7812 */ /* 0x000fe2000780c0ff */
[----:B------:R-:W-:Y:S01]  /*8170*/  ULDC UR5, c[0x0][0x658] ;  /* 0x0001960000057ab9 */ /* 0x000fe20000000800 */
[----:B------:R-:W-:Y:S01]  /*8180*/  UMOV UR6, 0xffffffff ;  /* 0xffffffff00067882 */ /* 0x000fe20000000000 */
[----:B------:R-:W-:Y:S01]  /*8190*/  BSSY B0, `(.L_x_171) ;  /* 0x00000be000007945 */ /* 0x000fe20003800000 */
[----:B------:R-:W-:Y:S01]  /*81a0*/  USHF.L.U32 UR6, UR6, UR5, URZ ;  /* 0x0000000506067299 */ /* 0x000fe2000800063f */
[C---:B------:R-:W-:Y:S01]  /*81b0*/  ISETP.NE.AND P3, PT, R11.reuse, RZ, PT ;  /* 0x000000ff0b00720c */ /* 0x040fe20003f65270 */
[----:B------:R-:W-:Y:S01]  /*81c0*/  IMAD.MOV.U32 R14, RZ, RZ, 0x1 ;  /* 0x00000001ff0e7424 */ /* 0x000fe200078e00ff */
[----:B------:R-:W-:Y:S01]  /*81d0*/  ISETP.NE.OR P0, PT, R11, RZ, !P0 ;  /* 0x000000ff0b00720c */ /* 0x000fe20004705670 */
[----:B------:R-:W-:Y:S01]  /*81e0*/  IMAD.MOV.U32 R12, RZ, RZ, 0x1 ;  /* 0x00000001ff0c7424 */ /* 0x000fe200078e00ff */
[----:B------:R-:W-:Y:S01]  /*81f0*/  LOP3.LUT R13, R7, 0x2, RZ, 0xfc, !PT ;  /* 0x00000002070d7812 */ /* 0x000fe200078efcff */
[----:B------:R-:W-:Y:S01]  /*8200*/  IMAD.MOV.U32 R15, RZ, RZ, RZ ;  /* 0x000000ffff0f7224 */ /* 0x000fe200078e00ff */
[----:B------:R-:W-:Y:S01]  /*8210*/  ULDC UR4, c[0x0][0x600] ;  /* 0x0001800000047ab9 */ /* 0x000fe20000000800 */
[----:B------:R-:W-:Y:S01]  /*8220*/  UMOV UR7, 0x1 ;  /* 0x0000000100077882 */ /* 0x000fe20000000000 */
[----:B------:R-:W-:-:S02]  /*8230*/  UIADD3 UR22, UR13, 0x1, URZ ;  /* 0x000000010d167890 */ /* 0x000fc4000fffe03f */
[----:B------:R-:W-:Y:S02]  /*8240*/  UIADD3 UR16, UR4, -0x1, URZ ;  /* 0xffffffff04107890 */ /* 0x000fe4000fffe03f */
[----:B------:R-:W-:Y:S02]  /*8250*/  USHF.L.U32 UR18, UR7, UR5, URZ ;  /* 0x0000000507127299 */ /* 0x000fe4000800063f */
[----:B------:R-:W-:Y:S01]  /*8260*/  ULOP3.LUT UR17, URZ, UR6, URZ, 0x33, !UPT ;  /* 0x000000063f117292 */ /* 0x000fe2000f8e333f */
[----:B------:R-:W-:-:S11]  /*8270*/  ULDC.64 UR20, c[0x0][0x198] ;  /* 0x0000660000147ab9 */ /* 0x000fd60000000a00 */
.L_x_183:
[----:B------:R-:W-:-:S03]  /*8280*/  UMOV UR4, 0xffffffff ;  /* 0xffffffff00047882 */ /* 0x000fc60000000000 */
[----:B------:R-:W-:Y:S05]  /*8290*/  BRA.DIV UR4, `(.L_x_172) ;  /* 0x00000012048c7947 */ /* 0x000fea000b800000 */
[----:B------:R-:W-:-:S13]  /*82a0*/  ELECT P1, URZ, PT ;  /* 0x00000000003f782f */ /* 0x000fda0003820000 */
.L_x_201:
[----:B------:R-:W0:Y:S01]  /*82b0*/  LDC R10, c[0x0][0x28c] ;  /* 0x0000a300ff0a7b82 */ /* 0x000e220000000800 */
[----:B------:R-:W-:Y:S01]  /*82c0*/  BSSY B1, `(.L_x_173) ;  /* 0x0000037000017945 */ /* 0x000fe20003800000 */
[----:B0-----:R-:W-:-:S13]  /*82d0*/  ISETP.LT.OR P1, PT, R10, 0x1, !P1 ;  /* 0x000000010a00780c */ /* 0x001fda0004f21670 */
[----:B------:R-:W-:Y:S05]  /*82e0*/  @P1 BRA `(.L_x_174) ;  /* 0x0000000000d01947 */ /* 0x000fea0003800000 */
[----:B------:R-:W-:Y:S02]  /*82f0*/  IMAD.SHL.U32 R16, R5, 0x80, RZ ;  /* 0x0000008005107824 */ /* 0x000fe400078e00ff */
[----:B------:R-:W-:Y:S02]  /*8300*/  IMAD.SHL.U32 R17, R6, 0x40, RZ ;  /* 0x0000004006117824 */ /* 0x000fe400078e00ff */
[----:B------:R-:W-:Y:S02]  /*8310*/  IMAD.MOV.U32 R18, RZ, RZ, RZ ;  /* 0x000000ffff127224 */ /* 0x000fe400078e00ff */
[----:B------:R-:W-:Y:S02]  /*8320*/  IMAD.U32 R20, RZ, RZ, UR22 ;  /* 0x00000016ff147e24 */ /* 0x000fe4000f8e00ff */
[----:B------:R-:W-:Y:S02]  /*8330*/  IMAD.MOV.U32 R5, RZ, RZ, R12 ;  /* 0x000000ffff057224 */ /* 0x000fe400078e000c */
[----:B------:R-:W-:-:S07]  /*8340*/  IMAD.MOV.U32 R6, RZ, RZ, R15 ;  /* 0x000000ffff067224 */ /* 0x000fce00078e000f */
.L_x_178:
[----:B------:R-:W0:Y:S01]  /*8350*/  S2R R11, SR_CgaCtaId ;  /* 0x00000000000b7919 */ /* 0x000e220000008800 */
[----:B------:R-:W-:-:S04]  /*8360*/  MOV R10, 0x400 ;  /* 0x00000400000a7802 */ /* 0x000fc80000000f00 */
[----:B0-----:R-:W-:Y:S02]  /*8370*/  LEA R21, R11, R10, 0x18 ;  /* 0x0000000a0b157211 */ /* 0x001fe400078ec0ff */
[----:B------:R-:W-:Y:S01]  /*8380*/  SHF.L.U32 R10, R5, 0x1f, RZ ;  /* 0x0000001f050a7819 */ /* 0x000fe200000006ff */
[----:B------:R-:W0:Y:S02]  /*8390*/  @!P3 LDC R11, c[0x0][0x500] ;  /* 0x00014000ff0bbb82 */ /* 0x000e240000000800 */
[----:B------:R-:W-:-:S04]  /*83a0*/  IMAD R19, R6, 0x8, R21 ;  /* 0x0000000806137824 */ /* 0x000fc800078e0215 */
[----:B------:R-:W1:Y:S02]  /*83b0*/  SYNCS.PHASECHK.TRANS64.TRYWAIT P1, [R19+URZ+0x48], R10 ;  /* 0x0000480a130075a7 */ /* 0x000e64000802017f */
[----:B-1----:R-:W-:Y:S05]  /*83c0*/  @!P1 BRA `(.L_x_175) ;  /* 0x0000001000609947 */ /* 0x002fea0003800000 */
.L_x_202:
[----:B-1----:R-:W-:Y:S01]  /*83d0*/  PRMT R10, R13, 0x9910, RZ ;  /* 0x000099100d0a7816 */ /* 0x002fe200000000ff */
[----:B0-----:R0:W-:Y:S03]  /*83e0*/  @!P3 SYNCS.ARRIVE.TRANS64 RZ, [R19+URZ], R11 ;  /* 0x0000000b13ffb9a7 */ /* 0x0011e6000800003f */
[----:B------:R-:W-:-:S13]  /*83f0*/  ISETP.NE.AND P1, PT, R10, 0x2, PT ;  /* 0x000000020a00780c */ /* 0x000fda0003f25270 */
[----:B0-----:R-:W-:Y:S05]  /*8400*/  @P1 BRA `(.L_x_176) ;  /* 0x0000000000041947 */ /* 0x001fea0003800000 */
[----:B------:R-:W-:Y:S01]  /*8410*/  BPT.TRAP 0x1 ;  /* 0x000000040000795c */ /* 0x000fe20000300000 */
.L_x_176:
[----:B------:R-:W-:Y:S05]  /*8420*/  @P0 BRA `(.L_x_177) ;  /* 0x0000000000040947 */ /* 0x000fea0003800000 */
[----:B------:R-:W-:Y:S01]  /*8430*/  BPT.TRAP 0x1 ;  /* 0x000000040000795c */ /* 0x000fe20000300000 */
.L_x_177:
[C-C-:B------:R-:W-:Y:S01]  /*8440*/  IMAD R10, R6.reuse, 0x2000, R21.reuse ;  /* 0x00002000060a7824 */ /* 0x140fe200078e0215 */
[----:B------:R-:W-:Y:S01]  /*8450*/  R2UR UR9, R19 ;  /* 0x00000000130972ca */ /* 0x000fe200000e0000 */
[----:B------:R-:W-:Y:S01]  /*8460*/  IMAD R21, R6, 0x4000, R21 ;  /* 0x0000400006157824 */ /* 0x000fe200078e0215 */
[----:B------:R-:W-:Y:S01]  /*8470*/  UIADD3 UR4, UP0, UR20, 0xf0, URZ ;  /* 0x000000f014047890 */ /* 0x000fe2000ff1e03f */
[----:B------:R-:W-:Y:S01]  /*8480*/  VIADD R20, R20, 0xffffffff ;  /* 0xffffffff14147836 */ /* 0x000fe20000000000 */
[----:B------:R-:W-:Y:S01]  /*8490*/  R2UR UR5, R10 ;  /* 0x000000000a0572ca */ /* 0x000fe200000e0000 */
[----:B------:R-:W-:Y:S01]  /*84a0*/  UIADD3 UR24, UP1, UR20, 0x1f0, URZ ;  /* 0x000001f014187890 */ /* 0x000fe2000ff3e03f */
[----:B------:R-:W-:Y:S01]  /*84b0*/  R2UR UR8, R21 ;  /* 0x00000000150872ca */ /* 0x000fe200000e0000 */
[----:B------:R-:W-:Y:S01]  /*84c0*/  VIADD R6, R6, 0x1 ;  /* 0x0000000106067836 */ /* 0x000fe20000000000 */
[----:B------:R-:W-:Y:S01]  /*84d0*/  R2UR UR11, R17 ;  /* 0x00000000110b72ca */ /* 0x000fe200000e0000 */
[----:B------:R-:W-:Y:S01]  /*84e0*/  UIADD3.X UR25, URZ, UR21, URZ, UP1, !UPT ;  /* 0x000000153f197290 */ /* 0x000fe20008ffe43f */
[----:B------:R-:W-:Y:S01]  /*84f0*/  R2UR UR10, R18 ;  /* 0x00000000120a72ca */ /* 0x000fe200000e0000 */
[----:B------:R-:W-:Y:S01]  /*8500*/  UMOV UR6, 0x0 ;  /* 0x0000000000067882 */ /* 0x000fe20000000000 */
[----:B------:R-:W-:Y:S01]  /*8510*/  R2UR UR12, R4 ;  /* 0x00000000040c72ca */ /* 0x000fe200000e0000 */
[----:B------:R-:W-:Y:S01]  /*8520*/  UMOV UR7, 0x10000000 ;  /* 0x1000000000077882 */ /* 0x000fe20000000000 */
[----:B------:R-:W-:Y:S01]  /*8530*/  R2UR UR19, R16 ;  /* 0x00000000101372ca */ /* 0x000fe200000e0000 */
[----:B------:R-:W-:Y:S01]  /*8540*/  VIADD R18, R18, 0x80 ;  /* 0x0000008012127836 */ /* 0x000fe20000000000 */
[----:B------:R-:W-:Y:S01]  /*8550*/  ISETP.GT.AND P4, PT, R20, 0x1, PT ;  /* 0x000000011400780c */ /* 0x000fe20003f84270 */
[----:B------:R-:W-:Y:S01]  /*8560*/  UIADD3 UR14, UR5, 0x180, URZ ;  /* 0x00000180050e7890 */ /* 0x000fe2000fffe03f */
[----:B------:R-:W-:Y:S01]  /*8570*/  ISETP.NE.AND P1, PT, R6, 0x9, PT ;  /* 0x000000090600780c */ /* 0x000fe20003f25270 */
[----:B------:R-:W-:-:S02]  /*8580*/  UIADD3.X UR5, URZ, UR21, URZ, UP0, !UPT ;  /* 0x000000153f057290 */ /* 0x000fc400087fe43f */
[----:B------:R-:W-:Y:S01]  /*8590*/  UIADD3 UR15, UR8, 0x12180, URZ ;  /* 0x00012180080f7890 */ /* 0x000fe2000fffe03f */
[----:B------:R-:W-:Y:S02]  /*85a0*/  SEL R10, RZ, 0x1, P1 ;  /* 0x00000001ff0a7807 */ /* 0x000fe40000800000 */
[----:B------:R-:W-:Y:S01]  /*85b0*/  UMOV UR8, UR14 ;  /* 0x0000000e00087c82 */ /* 0x000fe20008000000 */
[----:B------:R-:W-:Y:S02]  /*85c0*/  SEL R6, R6, RZ, P1 ;  /* 0x000000ff06067207 */ /* 0x000fe40000800000 */
[----:B------:R-:W-:Y:S01]  /*85d0*/  LOP3.LUT R5, R5, R10, RZ, 0x3c, !PT ;  /* 0x0000000a05057212 */ /* 0x000fe200078e3cff */
[----:B------:R0:W-:Y:S02]  /*85e0*/  UTMALDG.3D [UR8], [UR4], desc[UR6] ;  /* 0x00000608040075b4 */ /* 0x0001e40008011000 */
[----:B0-----:R-:W-:Y:S01]  /*85f0*/  UMOV UR8, UR15 ;  /* 0x0000000f00087c82 */ /* 0x001fe20008000000 */
[----:B------:R-:W-:-:S02]  /*8600*/  UMOV UR11, UR19 ;  /* 0x00000013000b7c82 */ /* 0x000fc40008000000 */
[----:B------:R0:W-:Y:S02]  /*8610*/  UTMALDG.3D [UR8], [UR24], desc[UR6] ;  /* 0x00000608180075b4 */ /* 0x0001e40008011000 */
[----:B0-----:R-:W-:Y:S05]  /*8620*/  @P4 BRA `(.L_x_178) ;  /* 0xfffffffc00484947 */ /* 0x001fea000383ffff */
.L_x_174:
[----:B------:R-:W-:Y:S05]  /*8630*/  BSYNC B1 ;  /* 0x0000000000017941 */ /* 0x000fea0003800000 */
.L_x_173:
[----:B------:R-:W-:Y:S01]  /*8640*/  LOP3.LUT P5, RZ, R14, 0xff, RZ, 0xc0, !PT ;  /* 0x000000ff0eff7812 */ /* 0x000fe200078ac0ff */
[----:B------:R-:W-:Y:S01]  /*8650*/  VIADD R6, R15, UR13 ;  /* 0x0000000d0f067c36 */ /* 0x000fe20008000000 */
[----:B------:R-:W-:Y:S01]  /*8660*/  ULDC.64 UR4, c[0x0][0x650] ;  /* 0x0001940000047ab9 */ /* 0x000fe20000000a00 */
[----:B------:R-:W-:Y:S01]  /*8670*/  IMAD.U32 R11, RZ, RZ, UR13 ;  /* 0x0000000dff0b7e24 */ /* 0x000fe2000f8e00ff */
[----:B------:R-:W-:Y:S01]  /*8680*/  UISETP.GE.U32.AND UP0, UPT, UR13, 0x9, UPT ;  /* 0x000000090d00788c */ /* 0x000fe2000bf06070 */
[----:B------:R-:W-:Y:S01]  /*8690*/  BSSY B1, `(.L_x_179) ;  /* 0x000006b000017945 */ /* 0x000fe20003800000 */
[----:B------:R-:W-:Y:S02]  /*86a0*/  ISETP.GT.U32.AND P1, PT, R6, 0x8, PT ;  /* 0x000000080600780c */ /* 0x000fe40003f24070 */
[----:B------:R-:W-:Y:S02]  /*86b0*/  PRMT R14, RZ, 0x7610, R14 ;  /* 0x00007610ff0e7816 */ /* 0x000fe4000000000e */
[----:B------:R-:W-:-:S02]  /*86c0*/  ISETP.LT.U32.AND P1, PT, R11, 0x9, P1 ;  /* 0x000000090b00780c */ /* 0x000fc40000f21070 */
[----:B------:R-:W-:Y:S01]  /*86d0*/  PLOP3.LUT P4, PT, PT, PT, UP0, 0x80, 0x0 ;  /* 0x000000000000781c */ /* 0x000fe20003f8f008 */
[----:B------:R-:W0:Y:S01]  /*86e0*/  @P5 S2R R5, SR_CgaCtaId ;  /* 0x0000000000055919 */ /* 0x000e220000008800 */
[----:B------:R-:W-:-:S04]  /*86f0*/  @P5 MOV R4, 0x400 ;  /* 0x0000040000045802 */ /* 0x000fc80000000f00 */
[----:B0-----:R-:W-:Y:S01]  /*8700*/  @P5 LEA R10, R5, R4, 0x18 ;  /* 0x00000004050a5211 */ /* 0x001fe200078ec0ff */
[----:B------:R-:W-:-:S03]  /*8710*/  IMAD.WIDE.U32 R4, R6, 0x38e38e39, RZ ;  /* 0x38e38e3906047825 */ /* 0x000fc600078e00ff */
[----:B------:R0:W-:Y:S01]  /*8720*/  @P5 SYNCS.ARRIVE.TRANS64.A1T0 RZ, [R10+URZ+0xc8], RZ ;  /* 0x0000c8ff0aff59a7 */ /* 0x0001e2000810003f */
[----:B------:R-:W-:Y:S01]  /*8730*/  IADD3 R2, P5, R2, R8, RZ ;  /* 0x0000000802027210 */ /* 0x000fe20007fbe0ff */
[----:B------:R-:W-:Y:S01]  /*8740*/  IMAD.MOV.U32 R4, RZ, RZ, -0x1 ;  /* 0xffffffffff047424 */ /* 0x000fe200078e00ff */
[----:B------:R-:W-:Y:S02]  /*8750*/  SHF.R.U32.HI R11, RZ, 0x1, R5 ;  /* 0x00000001ff0b7819 */ /* 0x000fe40000011605 */
[----:B------:R-:W-:Y:S01]  /*8760*/  SEL R5, RZ, 0x1, !P1 ;  /* 0x00000001ff057807 */ /* 0x000fe20004800000 */
[----:B------:R-:W-:Y:S01]  /*8770*/  IMAD.X R3, R3, 0x1, R0, P5 ;  /* 0x0000000103037824 */ /* 0x000fe200028e0600 */
[----:B------:R-:W-:Y:S01]  /*8780*/  ISETP.GE.U32.AND P1, PT, R2, UR4, PT ;  /* 0x0000000402007c0c */ /* 0x000fe2000bf26070 */
[----:B------:R-:W-:Y:S01]  /*8790*/  IMAD R15, R11, -0x9, R6 ;  /* 0xfffffff70b0f7824 */ /* 0x000fe200078e0206 */
[----:B------:R-:W-:Y:S01]  /*87a0*/  LOP3.LUT R12, R12, R5, RZ, 0x3c, !PT ;  /* 0x000000050c0c7212 */ /* 0x000fe200078e3cff */
[----:B------:R-:W-:Y:S01]  /*87b0*/  IMAD.MOV.U32 R6, RZ, RZ, -0x1 ;  /* 0xffffffffff067424 */ /* 0x000fe200078e00ff */
[----:B------:R-:W-:Y:S01]  /*87c0*/  ISETP.GE.U32.AND.EX P1, PT, R3, UR5, PT, P1 ;  /* 0x0000000503007c0c */ /* 0x000fe2000bf26110 */
[----:B------:R-:W-:Y:S01]  /*87d0*/  IMAD.MOV.U32 R5, RZ, RZ, -0x1 ;  /* 0xffffffffff057424 */ /* 0x000fe200078e00ff */
[----:B------:R-:W-:-:S02]  /*87e0*/  @P4 LOP3.LUT R12, R12, 0x1, R11, 0x78, !PT ;  /* 0x000000010c0c4812 */ /* 0x000fc400078e780b */
[----:B0-----:R-:W-:-:S09]  /*87f0*/  PRMT R10, RZ, 0x7610, R10 ;  /* 0x00007610ff0a7816 */ /* 0x001fd2000000000a */
[----:B------:R-:W-:Y:S05]  /*8800*/  @P1 BRA `(.L_x_180) ;  /* 0x00000004004c1947 */ /* 0x000fea0003800000 */
[----:B------:R-:W0:Y:S01]  /*8810*/  S2R R17, SR_CTAID.X ;  /* 0x0000000000117919 */ /* 0x000e220000002500 */
[----:B------:R-:W-:Y:S01]  /*8820*/  ULDC.64 UR4, c[0x0][0x628] ;  /* 0x00018a0000047ab9 */ /* 0x000fe20000000a00 */
[----:B------:R-:W1:Y:S01]  /*8830*/  LDC R18, c[0x0][0x144] ;  /* 0x00005100ff127b82 */ /* 0x000e620000000800 */
[----:B------:R-:W-:Y:S01]  /*8840*/  ISETP.NE.U32.AND P1, PT, RZ, UR4, PT ;  /* 0x00000004ff007c0c */ /* 0x000fe2000bf25070 */
[----:B------:R-:W2:Y:S01]  /*8850*/  S2R R6, SR_CTAID.Y ;  /* 0x0000000000067919 */ /* 0x000ea20000002600 */
[----:B------:R-:W-:Y:S01]  /*8860*/  ULDC UR6, c[0x0][0x150] ;  /* 0x0000540000067ab9 */ /* 0x000fe20000000800 */
[----:B------:R-:W-:Y:S01]  /*8870*/  ULDC UR7, c[0x0][0x630] ;  /* 0x00018c0000077ab9 */ /* 0x000fe20000000800 */
[----:B------:R-:W-:Y:S01]  /*8880*/  ISETP.NE.AND.EX P1, PT, RZ, UR5, PT, P1 ;  /* 0x00000005ff007c0c */ /* 0x000fe2000bf25310 */
[----:B------:R-:W-:Y:S01]  /*8890*/  IMAD.MOV.U32 R4, RZ, RZ, R2 ;  /* 0x000000ffff047224 */ /* 0x000fe200078e0002 */
[----:B0-----:R-:W-:-:S05]  /*88a0*/  I2FP.F32.U32 R5, R17 ;  /* 0x0000001100057245 */ /* 0x001fca0000201000 */
[----:B------:R-:W-:Y:S01]  /*88b0*/  FMUL R20, R5, UR6 ;  /* 0x0000000605147c20 */ /* 0x000fe20008400000 */
[----:B------:R-:W-:-:S05]  /*88c0*/  IMAD.MOV.U32 R5, RZ, RZ, R3 ;  /* 0x000000ffff057224 */ /* 0x000fca00078e0003 */
[----:B--2---:R-:W-:Y:S05]  /*88d0*/  @!P1 BRA `(.L_x_181) ;  /* 0x0000000000289947 */ /* 0x004fea0003800000 */
[----:B------:R-:W-:Y:S02]  /*88e0*/  ULDC UR6, c[0x0][0x634] ;  /* 0x00018d0000067ab9 */ /* 0x000fe40000000800 */
[----:B------:R-:W-:-:S05]  /*88f0*/  IADD3 R5, P1, R2, UR6, RZ ;  /* 0x0000000602057c10 */ /* 0x000fca000ff3e0ff */
[----:B------:R-:W-:-:S04]  /*8900*/  IMAD.X R19, RZ, RZ, R3, P1 ;  /* 0x000000ffff137224 */ /* 0x000fc800008e0603 */
[----:B------:R-:W-:-:S04]  /*8910*/  IMAD.WIDE.U32 R10, R19, UR4, RZ ;  /* 0x00000004130a7c25 */ /* 0x000fc8000f8e00ff */
[----:B------:R-:W-:-:S04]  /*8920*/  IMAD.WIDE.U32 R10, P1, R5, UR5, R10 ;  /* 0x00000005050a7c25 */ /* 0x000fc8000f82000a */
[----:B------:R-:W-:-:S04]  /*8930*/  IMAD.WIDE.U32 R4, R5, UR4, RZ ;  /* 0x0000000405047c25 */ /* 0x000fc8000f8e00ff */
[----:B------:R-:W-:Y:S01]  /*8940*/  IMAD.MOV.U32 R4, RZ, RZ, R11 ;  /* 0x000000ffff047224 */ /* 0x000fe200078e000b */
[----:B------:R-:W-:Y:S01]  /*8950*/  IADD3 RZ, P4, R5, R10, RZ ;  /* 0x0000000a05ff7210 */ /* 0x000fe20007f9e0ff */
[----:B------:R-:W-:-:S04]  /*8960*/  IMAD.X R5, RZ, RZ, RZ, P1 ;  /* 0x000000ffff057224 */ /* 0x000fc800008e06ff */
[----:B------:R-:W-:-:S08]  /*8970*/  IMAD.WIDE.U32.X R4, R19, UR5, R4, P4 ;  /* 0x0000000513047c25 */ /* 0x000fd0000a0e0404 */
.L_x_181:
[--C-:B------:R-:W-:Y:S01]  /*8980*/  SHF.R.U64 R16, R4, UR7, R5.reuse ;  /* 0x0000000704107c19 */ /* 0x100fe20008001205 */
[----:B------:R-:W0:Y:S01]  /*8990*/  F2I.U32.TRUNC.NTZ R20, R20 ;  /* 0x0000001400147305 */ /* 0x000e22000020f000 */
[----:B------:R-:W-:Y:S01]  /*89a0*/  SHF.R.U32.HI R4, RZ, UR7, R5 ;  /* 0x00000007ff047c19 */ /* 0x000fe20008011605 */
[----:B------:R-:W-:Y:S01]  /*89b0*/  ULDC.64 UR4, c[0x0][0x620] ;  /* 0x0001880000047ab9 */ /* 0x000fe20000000a00 */
[----:B------:R-:W-:Y:S01]  /*89c0*/  IADD3 R11, P1, RZ, -R16, RZ ;  /* 0x80000010ff0b7210 */ /* 0x000fe20007f3e0ff */
[----:B------:R-:W-:Y:S01]  /*89d0*/  ULDC.64 UR6, c[0x0][0x640] ;  /* 0x0001900000067ab9 */ /* 0x000fe20000000a00 */
[----:B------:R-:W2:Y:S03]  /*89e0*/  LDC R21, c[0x0][0x148] ;  /* 0x00005200ff157b82 */ /* 0x000ea60000000800 */
[----:B------:R-:W-:Y:S01]  /*89f0*/  IMAD.X R4, RZ, RZ, ~R4, P1 ;  /* 0x000000ffff047224 */ /* 0x000fe200008e0e04 */
[----:B------:R-:W-:-:S03]  /*8a00*/  ISETP.NE.U32.AND P1, PT, RZ, UR6, PT ;  /* 0x00000006ff007c0c */ /* 0x000fc6000bf25070 */
[----:B------:R-:W-:Y:S01]  /*8a10*/  IMAD R10, R4, UR4, RZ ;  /* 0x00000004040a7c24 */ /* 0x000fe2000f8e02ff */
[----:B------:R-:W-:Y:S01]  /*8a20*/  ISETP.NE.AND.EX P1, PT, RZ, UR7, PT, P1 ;  /* 0x00000007ff007c0c */ /* 0x000fe2000bf25310 */
[----:B------:R-:W-:Y:S01]  /*8a30*/  IMAD.WIDE.U32 R4, R11, UR4, R2 ;  /* 0x000000040b047c25 */ /* 0x000fe2000f8e0002 */
[----:B------:R-:W-:-:S03]  /*8a40*/  ULDC UR4, c[0x0][0x618] ;  /* 0x0001860000047ab9 */ /* 0x000fc60000000800 */
[----:B------:R-:W-:Y:S01]  /*8a50*/  IMAD R11, R11, UR5, R10 ;  /* 0x000000050b0b7c24 */ /* 0x000fe2000f8e020a */
[----:B------:R-:W-:Y:S01]  /*8a60*/  ULDC UR5, c[0x0][0x154] ;  /* 0x0000550000057ab9 */ /* 0x000fe20000000800 */
[----:B0-----:R-:W-:Y:S02]  /*8a70*/  IMAD.MOV R10, RZ, RZ, -R20 ;  /* 0x000000ffff0a7224 */ /* 0x001fe400078e0a14 */
[----:B------:R-:W-:Y:S02]  /*8a80*/  IMAD.IADD R5, R5, 0x1, R11 ;  /* 0x0000000105057824 */ /* 0x000fe400078e020b */
[----:B-1----:R-:W-:Y:S01]  /*8a90*/  IMAD R17, R18, R10, R17 ;  /* 0x0000000a12117224 */ /* 0x002fe200078e0211 */
[----:B------:R-:W-:Y:S02]  /*8aa0*/  I2FP.F32.U32 R10, R6 ;  /* 0x00000006000a7245 */ /* 0x000fe40000201000 */
[--C-:B------:R-:W-:Y:S02]  /*8ab0*/  SHF.R.U64 R18, R4, UR4, R5.reuse ;  /* 0x0000000404127c19 */ /* 0x100fe40008001205 */
[----:B------:R-:W-:Y:S01]  /*8ac0*/  SHF.R.U32.HI R5, RZ, UR4, R5 ;  /* 0x00000004ff057c19 */ /* 0x000fe20008011605 */
[----:B------:R-:W-:Y:S01]  /*8ad0*/  FMUL R10, R10, UR5 ;  /* 0x000000050a0a7c20 */ /* 0x000fe20008400000 */
[----:B------:R-:W-:-:S02]  /*8ae0*/  ULDC UR4, c[0x0][0x608] ;  /* 0x0001820000047ab9 */ /* 0x000fc40000000800 */
[--C-:B------:R-:W-:Y:S01]  /*8af0*/  SHF.R.U64 R20, R18, UR4, R5.reuse ;  /* 0x0000000412147c19 */ /* 0x100fe20008001205 */
[----:B------:R0:W1:Y:S01]  /*8b00*/  F2I.U32.TRUNC.NTZ R22, R10 ;  /* 0x0000000a00167305 */ /* 0x000062000020f000 */
[----:B------:R-:W-:Y:S01]  /*8b10*/  SHF.R.U32.HI R5, RZ, UR4, R5 ;  /* 0x00000004ff057c19 */ /* 0x000fe20008011605 */
[----:B------:R-:W-:-:S03]  /*8b20*/  ULDC UR4, c[0x0][0x658] ;  /* 0x0001960000047ab9 */ /* 0x000fc60000000800 */
[--C-:B------:R-:W-:Y:S02]  /*8b30*/  SHF.R.U64 R19, R20, UR4, R5.reuse ;  /* 0x0000000414137c19 */ /* 0x100fe40008001205 */
[----:B------:R-:W-:-:S03]  /*8b40*/  SHF.R.U32.HI R23, RZ, UR4, R5 ;  /* 0x00000004ff177c19 */ /* 0x000fc60008011605 */
[----:B------:R-:W-:Y:S02]  /*8b50*/  IMAD.MOV.U32 R4, RZ, RZ, R19 ;  /* 0x000000ffff047224 */ /* 0x000fe400078e0013 */
[----:B------:R-:W-:Y:S01]  /*8b60*/  IMAD.MOV.U32 R5, RZ, RZ, R23 ;  /* 0x000000ffff057224 */ /* 0x000fe200078e0017 */
[----:B0-----:R-:W-:Y:S06]  /*8b70*/  @!P1 BRA `(.L_x_182) ;  /* 0x0000000000289947 */ /* 0x001fec0003800000 */
        /* <DEDUP_REMOVED lines=10> */
.L_x_182:
[----:B------:R-:W-:Y:S01]  /*8c20*/  ULDC UR4, c[0x0][0x648] ;  /* 0x0001920000047ab9 */ /* 0x000fe20000000800 */
[----:B-1----:R-:W-:Y:S01]  /*8c30*/  IMAD.MOV R22, RZ, RZ, -R22 ;  /* 0x000000ffff167224 */ /* 0x002fe200078e0a16 */
[----:B------:R-:W-:Y:S01]  /*8c40*/  SHF.R.U64 R5, R4, UR4, R5 ;  /* 0x0000000404057c19 */ /* 0x000fe20008001205 */
[----:B------:R-:W-:Y:S01]  /*8c50*/  ULDC UR4, c[0x0][0x638] ;  /* 0x00018e0000047ab9 */ /* 0x000fe20000000800 */
[----:B------:R-:W-:Y:S01]  /*8c60*/  LOP3.LUT R4, R20, UR17, RZ, 0xc0, !PT ;  /* 0x0000001114047c12 */ /* 0x000fe2000f8ec0ff */
[----:B--2---:R-:W-:Y:S01]  /*8c70*/  @P2 IMAD R17, R21, R22, R6 ;  /* 0x0000001615112224 */ /* 0x004fe200078e0206 */
[----:B------:R-:W-:Y:S01]  /*8c80*/  LOP3.LUT R18, R18, UR16, RZ, 0xc0, !PT ;  /* 0x0000001012127c12 */ /* 0x000fe2000f8ec0ff */
[----:B------:R-:W-:Y:S01]  /*8c90*/  IMAD.MOV R6, RZ, RZ, -R5 ;  /* 0x000000ffff067224 */ /* 0x000fe200078e0a05 */
[----:B------:R-:W-:Y:S01]  /*8ca0*/  ULDC UR5, c[0x0][0x610] ;  /* 0x0001840000057ab9 */ /* 0x000fe20000000800 */
[----:B------:R-:W-:Y:S02]  /*8cb0*/  IMAD R4, R5, UR18, R4 ;  /* 0x0000001205047c24 */ /* 0x000fe4000f8e0204 */
[----:B------:R-:W-:Y:S01]  /*8cc0*/  IMAD R19, R6, UR4, R19 ;  /* 0x0000000406137c24 */ /* 0x000fe2000f8e0213 */
[----:B------:R-:W-:Y:S01]  /*8cd0*/  ULDC UR4, c[0x0][0x600] ;  /* 0x0001800000047ab9 */ /* 0x000fe20000000800 */
[----:B------:R-:W-:-:S02]  /*8ce0*/  IMAD R17, R4, UR5, R17 ;  /* 0x0000000504117c24 */ /* 0x000fc4000f8e0211 */
[----:B------:R-:W-:Y:S02]  /*8cf0*/  IMAD R6, R19, UR4, R18 ;  /* 0x0000000413067c24 */ /* 0x000fe4000f8e0212 */
[----:B------:R-:W-:Y:S02]  /*8d00*/  IMAD.MOV.U32 R10, RZ, RZ, 0x1 ;  /* 0x00000001ff0a7424 */ /* 0x000fe400078e00ff */
[----:B------:R-:W-:Y:S01]  /*8d10*/  IMAD.MOV.U32 R4, RZ, RZ, R16 ;  /* 0x000000ffff047224 */ /* 0x000fe200078e0010 */
[----:B------:R-:W-:Y:S02]  /*8d20*/  SEL R5, R6, R17, !P2 ;  /* 0x0000001106057207 */ /* 0x000fe40005000000 */
[----:B------:R-:W-:-:S07]  /*8d30*/  SEL R6, R17, R6, !P2 ;  /* 0x0000000611067207 */ /* 0x000fce0005000000 */
.L_x_180:
[----:B------:R-:W-:Y:S05]  /*8d40*/  BSYNC B1 ;  /* 0x0000000000017941 */ /* 0x000fea0003800000 */
.L_x_179:
[----:B------:R-:W-:-:S13]  /*8d50*/  LOP3.LUT P1, RZ, R10, 0xff, RZ, 0xc0, !PT ;  /* 0x000000ff0aff7812 */ /* 0x000fda000782c0ff */
[----:B------:R-:W-:Y:S05]  /*8d60*/  @P1 BRA `(.L_x_183) ;  /* 0xfffffff400441947 */ /* 0x000fea000383ffff */
[----:B------:R-:W-:Y:S05]  /*8d70*/  BSYNC B0 ;  /* 0x0000000000007941 */ /* 0x000fea0003800000 */
.L_x_171:
[----:B------:R-:W-:-:S03]  /*8d80*/  UMOV UR4, 0xffffffff ;  /* 0xffffffff00047882 */ /* 0x000fc60000000000 */
[----:B------:R-:W-:Y:S05]  /*8d90*/  BRA.DIV UR4, `(.L_x_184) ;  /* 0x0000000a04007947 */ /* 0x000fea000b800000 */
[----:B------:R-:W-:-:S13]  /*8da0*/  ELECT P0, URZ, PT ;  /* 0x00000000003f782f */ /* 0x000fda0003800000 */
.L_x_205:
[----:B------:R-:W-:Y:S04]  /*8db0*/  BSSY B0, `(.L_x_185) ;  /* 0x0000058000007945 */ /* 0x000fe80003800000 */
[----:B------:R-:W-:Y:S05]  /*8dc0*/  @!P0 BRA `(.L_x_186) ;  /* 0x0000000400588947 */ /* 0x000fea0003800000 */
[----:B------:R-:W-:-:S04]  /*8dd0*/  LOP3.LUT R7, R7, 0x2, RZ, 0xfc, !PT ;  /* 0x0000000207077812 */ /* 0x000fc800078efcff */
[----:B------:R-:W-:-:S13]  /*8de0*/  ISETP.NE.AND P0, PT, R7, 0x3, PT ;  /* 0x000000030700780c */ /* 0x000fda0003f05270 */
[----:B------:R-:W-:Y:S05]  /*8df0*/  @!P0 BRA `(.L_x_187) ;  /* 0x0000000000048947 */ /* 0x000fea0003800000 */
[----:B------:R-:W-:Y:S01]  /*8e00*/  BPT.TRAP 0x1 ;  /* 0x000000040000795c */ /* 0x000fe20000300000 */
.L_x_187:
[----:B------:R-:W0:Y:S01]  /*8e10*/  S2R R3, SR_CgaCtaId ;  /* 0x0000000000037919 */ /* 0x000e220000008800 */
[----:B------:R-:W-:Y:S02]  /*8e20*/  MOV R0, 0x400 ;  /* 0x0000040000007802 */ /* 0x000fe40000000f00 */
[----:B------:R-:W-:Y:S02]  /*8e30*/  SHF.L.U32 R2, R12, 0x1f, RZ ;  /* 0x0000001f0c027819 */ /* 0x000fe400000006ff */
[----:B0-----:R-:W-:-:S05]  /*8e40*/  LEA R0, R3, R0, 0x18 ;  /* 0x0000000003007211 */ /* 0x001fca00078ec0ff */
[----:B------:R-:W-:-:S04]  /*8e50*/  VIADD R0, R0, 0x48 ;  /* 0x0000004800007836 */ /* 0x000fc80000000000 */
[C---:B------:R-:W-:Y:S02]  /*8e60*/  IMAD R5, R15.reuse, 0x8, R0 ;  /* 0x000000080f057824 */ /* 0x040fe400078e0200 */
[----:B------:R-:W-:Y:S02]  /*8e70*/  VIADD R15, R15, 0x1 ;  /* 0x000000010f0f7836 */ /* 0x000fe40000000000 */
[----:B------:R-:W0:Y:S03]  /*8e80*/  SYNCS.PHASECHK.TRANS64.TRYWAIT P0, [R5+URZ], R2 ;  /* 0x00000002050075a7 */ /* 0x000e26000800017f */
[----:B------:R-:W-:-:S04]  /*8e90*/  ISETP.NE.AND P1, PT, R15, 0x9, PT ;  /* 0x000000090f00780c */ /* 0x000fc80003f25270 */
[----:B------:R-:W-:Y:S02]  /*8ea0*/  SEL R3, RZ, 0x1, P1 ;  /* 0x00000001ff037807 */ /* 0x000fe40000800000 */
[----:B------:R-:W-:Y:S02]  /*8eb0*/  SEL R15, R15, RZ, P1 ;  /* 0x000000ff0f0f7207 */ /* 0x000fe40000800000 */
[----:B------:R-:W-:-:S03]  /*8ec0*/  LOP3.LUT R12, R12, R3, RZ, 0x3c, !PT ;  /* 0x000000030c0c7212 */ /* 0x000fc600078e3cff */
[----:B------:R-:W-:Y:S01]  /*8ed0*/  IMAD R7, R15, 0x8, R0 ;  /* 0x000000080f077824 */ /* 0x000fe200078e0200 */
[----:B------:R-:W-:Y:S01]  /*8ee0*/  SHF.L.U32 R4, R12, 0x1f, RZ ;  /* 0x0000001f0c047819 */ /* 0x000fe200000006ff */
[----:B0-----:R-:W-:Y:S06]  /*8ef0*/  @!P0 BRA `(.L_x_188) ;  /* 0x0000000400cc8947 */ /* 0x001fec0003800000 */
.L_x_206:
[----:B------:R-:W1:Y:S01]  /*8f00*/  SYNCS.PHASECHK.TRANS64.TRYWAIT P0, [R7+URZ], R4 ;  /* 0x00000004070075a7 */ /* 0x000e62000800017f */
[----:B0-----:R-:W-:-:S05]  /*8f10*/  VIADD R2, R15, 0x1 ;  /* 0x000000010f027836 */ /* 0x001fca0000000000 */
[----:B------:R-:W-:-:S04]  /*8f20*/  ISETP.NE.AND P1, PT, R2, 0x9, PT ;  /* 0x000000090200780c */ /* 0x000fc80003f25270 */
[----:B------:R-:W-:Y:S02]  /*8f30*/  SEL R3, RZ, 0x1, P1 ;  /* 0x00000001ff037807 */ /* 0x000fe40000800000 */
[----:B------:R-:W-:Y:S02]  /*8f40*/  SEL R9, R2, RZ, P1 ;  /* 0x000000ff02097207 */ /* 0x000fe40000800000 */
[----:B------:R-:W-:-:S03]  /*8f50*/  LOP3.LUT R12, R12, R3, RZ, 0x3c, !PT ;  /* 0x000000030c0c7212 */ /* 0x000fc600078e3cff */
[----:B------:R-:W-:Y:S01]  /*8f60*/  IMAD R6, R9, 0x8, R0 ;  /* 0x0000000809067824 */ /* 0x000fe200078e0200 */
[----:B------:R-:W-:Y:S01]  /*8f70*/  SHF.L.U32 R5, R12, 0x1f, RZ ;  /* 0x0000001f0c057819 */ /* 0x000fe200000006ff */
[----:B-1----:R-:W-:Y:S06]  /*8f80*/  @!P0 BRA `(.L_x_189) ;  /* 0x0000000400bc8947 */ /* 0x002fec0003800000 */
.L_x_207:
[----:B------:R-:W1:Y:S01]  /*8f90*/  SYNCS.PHASECHK.TRANS64.TRYWAIT P0, [R6+URZ], R5 ;  /* 0x00000005060075a7 */ /* 0x000e62000800017f */
[----:B------:R-:W-:-:S05]  /*8fa0*/  VIADD R2, R9, 0x1 ;  /* 0x0000000109027836 */ /* 0x000fca0000000000 */
[----:B------:R-:W-:-:S04]  /*8fb0*/  ISETP.NE.AND P1, PT, R2, 0x9, PT ;  /* 0x000000090200780c */ /* 0x000fc80003f25270 */
[----:B------:R-:W-:Y:S02]  /*8fc0*/  SEL R3, RZ, 0x1, P1 ;  /* 0x00000001ff037807 */ /* 0x000fe40000800000 */
[----:B0-----:R-:W-:Y:S02]  /*8fd0*/  SEL R7, R2, RZ, P1 ;  /* 0x000000ff02077207 */ /* 0x001fe40000800000 */
[----:B------:R-:W-:-:S03]  /*8fe0*/  LOP3.LUT R12, R12, R3, RZ, 0x3c, !PT ;  /* 0x000000030c0c7212 */ /* 0x000fc600078e3cff */
[----:B------:R-:W-:Y:S01]  /*8ff0*/  IMAD R9, R7, 0x8, R0 ;  /* 0x0000000807097824 */ /* 0x000fe200078e0200 */
[----:B------:R-:W-:Y:S01]  /*9000*/  SHF.L.U32 R4, R12, 0x1f, RZ ;  /* 0x0000001f0c047819 */ /* 0x000fe200000006ff */
[----:B-1----:R-:W-:Y:S06]  /*9010*/  @!P0 BRA `(.L_x_190) ;  /* 0x0000000400ac8947 */ /* 0x002fec0003800000 */
.L_x_208:
[----:B------:R-:W1:Y:S01]  /*9020*/  SYNCS.PHASECHK.TRANS64.TRYWAIT P0, [R9+URZ], R4 ;  /* 0x00000004090075a7 */ /* 0x000e62000800017f */
[----:B------:R-:W-:-:S05]  /*9030*/  VIADD R2, R7, 0x1 ;  /* 0x0000000107027836 */ /* 0x000fca0000000000 */
[----:B------:R-:W-:-:S04]  /*9040*/  ISETP.NE.AND P1, PT, R2, 0x9, PT ;  /* 0x000000090200780c */ /* 0x000fc80003f25270 */
[----:B------:R-:W-:Y:S02]  /*9050*/  SEL R3, RZ, 0x1, P1 ;  /* 0x00000001ff037807 */ /* 0x000fe40000800000 */
[----:B------:R-:W-:Y:S02]  /*9060*/  SEL R7, R2, RZ, P1 ;  /* 0x000000ff02077207 */ /* 0x000fe40000800000 */
[----:B------:R-:W-:-:S03]  /*9070*/  LOP3.LUT R12, R12, R3, RZ, 0x3c, !PT ;  /* 0x000000030c0c7212 */ /* 0x000fc600078e3cff */
[----:B0-----:R-:W-:Y:S01]  /*9080*/  IMAD R6, R7, 0x8, R0 ;  /* 0x0000000807067824 */ /* 0x001fe200078e0200 */
[----:B------:R-:W-:Y:S01]  /*9090*/  SHF.L.U32 R5, R12, 0x1f, RZ ;  /* 0x0000001f0c057819 */ /* 0x000fe200000006ff */
[----:B-1----:R-:W-:Y:S06]  /*90a0*/  @!P0 BRA `(.L_x_191) ;  /* 0x00000004009c8947 */ /* 0x002fec0003800000 */
.L_x_209:
        /* <DEDUP_REMOVED lines=9> */
.L_x_210:
[----:B------:R-:W1:Y:S01]  /*9140*/  SYNCS.PHASECHK.TRANS64.TRYWAIT P0, [R9+URZ], R4 ;  /* 0x00000004090075a7 */ /* 0x000e62000800017f */
[----:B------:R-:W-:-:S05]  /*9150*/  VIADD R2, R7, 0x1 ;  /* 0x0000000107027836 */ /* 0x000fca0000000000 */
[----:B------:R-:W-:-:S04]  /*9160*/  ISETP.NE.AND P1, PT, R2, 0x9, PT ;  /* 0x000000090200780c */ /* 0x000fc80003f25270 */
[----:B------:R-:W-:Y:S02]  /*9170*/  SEL R3, RZ, 0x1, P1 ;  /* 0x00000001ff037807 */ /* 0x000fe40000800000 */
[----:B------:R-:W-:Y:S02]  /*9180*/  SEL R7, R2, RZ, P1 ;  /* 0x000000ff02077207 */ /* 0x000fe40000800000 */
[----:B------:R-:W-:-:S03]  /*9190*/  LOP3.LUT R12, R12, R3, RZ, 0x3c, !PT ;  /* 0x000000030c0c7212 */ /* 0x000fc600078e3cff */
[----:B------:R-:W-:Y:S01]  /*91a0*/  IMAD R8, R7, 0x8, R0 ;  /* 0x0000000807087824 */ /* 0x000fe200078e0200 */
[----:B0-----:R-:W-:Y:S01]  /*91b0*/  SHF.L.U32 R5, R12, 0x1f, RZ ;  /* 0x0000001f0c057819 */ /* 0x001fe200000006ff */
[----:B-1----:R-:W-:Y:S06]  /*91c0*/  @!P0 BRA `(.L_x_193) ;  /* 0x00000004007c8947 */ /* 0x002fec0003800000 */
.L_x_211:
[----:B------:R-:W1:Y:S01]  /*91d0*/  SYNCS.PHASECHK.TRANS64.TRYWAIT P0, [R8+URZ], R5 ;  /* 0x00000005080075a7 */ /* 0x000e62000800017f */
[----:B------:R-:W-:-:S05]  /*91e0*/  VIADD R2, R7, 0x1 ;  /* 0x0000000107027836 */ /* 0x000fca0000000000 */
[----:B------:R-:W-:-:S04]  /*91f0*/  ISETP.NE.AND P1, PT, R2, 0x9, PT ;  /* 0x000000090200780c */ /* 0x000fc80003f25270 */
[----:B------:R-:W-:Y:S02]  /*9200*/  SEL R3, RZ, 0x1, P1 ;  /* 0x00000001ff037807 */ /* 0x000fe40000800000 */
[----:B------:R-:W-:Y:S02]  /*9210*/  SEL R7, R2, RZ, P1 ;  /* 0x000000ff02077207 */ /* 0x000fe40000800000 */
[----:B0-----:R-:W-:-:S03]  /*9220*/  LOP3.LUT R9, R12, R3, RZ, 0x3c, !PT ;  /* 0x000000030c097212 */ /* 0x001fc600078e3cff */
[----:B------:R-:W-:Y:S01]  /*9230*/  IMAD R11, R7, 0x8, R0 ;  /* 0x00000008070b7824 */ /* 0x000fe200078e0200 */
[----:B------:R-:W-:Y:S01]  /*9240*/  SHF.L.U32 R6, R9, 0x1f, RZ ;  /* 0x0000001f09067819 */ /* 0x000fe200000006ff */
[----:B-1----:R-:W-:Y:S06]  /*9250*/  @!P0 BRA `(.L_x_194) ;  /* 0x00000004006c8947 */ /* 0x002fec0003800000 */
.L_x_212:
[----:B------:R-:W1:Y:S01]  /*9260*/  SYNCS.PHASECHK.TRANS64.TRYWAIT P0, [R11+URZ], R6 ;  /* 0x000000060b0075a7 */ /* 0x000e62000800017f */
[----:B------:R-:W-:-:S05]  /*9270*/  VIADD R2, R7, 0x1 ;  /* 0x0000000107027836 */ /* 0x000fca0000000000 */
[----:B------:R-:W-:-:S04]  /*9280*/  ISETP.NE.AND P1, PT, R2, 0x9, PT ;  /* 0x000000090200780c */ /* 0x000fc80003f25270 */
[----:B------:R-:W-:Y:S02]  /*9290*/  SEL R4, RZ, 0x1, P1 ;  /* 0x00000001ff047807 */ /* 0x000fe40000800000 */
[----:B------:R-:W-:Y:S02]  /*92a0*/  SEL R3, R2, RZ, P1 ;  /* 0x000000ff02037207 */ /* 0x000fe40000800000 */
[----:B------:R-:W-:Y:S01]  /*92b0*/  LOP3.LUT R4, R9, R4, RZ, 0x3c, !PT ;  /* 0x0000000409047212 */ /* 0x000fe200078e3cff */
[----:B-1----:R-:W-:Y:S06]  /*92c0*/  @!P0 BRA `(.L_x_195) ;  /* 0x0000000400648947 */ /* 0x002fec0003800000 */
.L_x_213:
[----:B------:R-:W-:Y:S01]  /*92d0*/  IMAD R3, R3, 0x8, R0 ;  /* 0x0000000803037824 */ /* 0x000fe200078e0200 */
[----:B------:R-:W-:-:S07]  /*92e0*/  SHF.L.U32 R0, R4, 0x1f, RZ ;  /* 0x0000001f04007819 */ /* 0x000fce00000006ff */
.L_x_196:
[----:B--2---:R2:W3:Y:S02]  /*92f0*/  SYNCS.PHASECHK.TRANS64.TRYWAIT P0, [R3+URZ], R0 ;  /* 0x00000000030075a7 */ /* 0x0044e4000800017f */
[----:B---3--:R-:W-:Y:S05]  /*9300*/  @!P0 NANOSLEEP.SYNCS 0x989680 ;  /* 0x009896800000895d */ /* 0x008fea0003900000 */
[----:B------:R-:W3:Y:S02]  /*9310*/  @!P0 SYNCS.PHASECHK.TRANS64 P0, [R3+URZ], R0 ;  /* 0x00000000030085a7 */ /* 0x000ee4000800007f */
[----:B---3--:R-:W-:Y:S05]  /*9320*/  @!P0 BRA `(.L_x_196) ;  /* 0xfffffffc00f08947 */ /* 0x008fea000383ffff */
.L_x_186:
[----:B------:R-:W-:Y:S05]  /*9330*/  BSYNC B0 ;  /* 0x0000000000007941 */ /* 0x000fea0003800000 */
.L_x_185:
[----:B------:R-:W-:Y:S05]  /*9340*/  EXIT ;  /* 0x000000000000794d */ /* 0x000fea0003800000 */
.L_x_16:
[----:B0-----:R-:W-:-:S04]  /*9350*/  IMAD.U32 R17, RZ, RZ, UR11 ;  /* 0x0000000bff117e24 */ /* 0x001fc8000f8e00ff */
[----:B------:R0:W1:Y:S03]  /*9360*/  SYNCS.PHASECHK.TRANS64.TRYWAIT P0, [R17+URZ+-0x8], R16 ;  /* 0xfffff810110075a7 */ /* 0x000066000800017f */
[----:B-1----:R-:W-:Y:S05]  /*9370*/  @!P0 NANOSLEEP.SYNCS 0x989680 ;  /* 0x009896800000895d */ /* 0x002fea0003900000 */
[----:B------:R-:W1:Y:S02]  /*9380*/  @!P0 SYNCS.PHASECHK.TRANS64 P0, [R17+URZ+-0x8], R16 ;  /* 0xfffff810110085a7 */ /* 0x000e64000800007f */
[----:B-1----:R-:W-:Y:S05]  /*9390*/  @!P0 BRA `(.L_x_16) ;  /* 0xfffffffc00ec8947 */ /* 0x002fea000383ffff */
[----:B------:R-:W-:Y:S05]  /*93a0*/  BRA `(.L_x_197) ;  /* 0xffffff80005c7947 */ /* 0x000fea000383ffff */
.L_x_21:
[----:B-1----:R-:W-:-:S04]  /*93b0*/  IMAD.U32 R17, RZ, RZ, UR6 ;  /* 0x00000006ff117e24 */ /* 0x002fc8000f8e00ff */
[----:B------:R1:W2:Y:S03]  /*93c0*/  SYNCS.PHASECHK.TRANS64.TRYWAIT P0, [R17+URZ], R16 ;  /* 0x00000010110075a7 */ /* 0x0002a6000800017f */
[----:B--2---:R-:W-:Y:S05]  /*93d0*/  @!P0 NANOSLEEP.SYNCS 0x989680 ;  /* 0x009896800000895d */ /* 0x004fea0003900000 */
[----:B------:R-:W2:Y:S02]  /*93e0*/  @!P0 SYNCS.PHASECHK.TRANS64 P0, [R17+URZ], R16 ;  /* 0x00000010110085a7 */ /* 0x000ea4000800007f */
[----:B--2---:R-:W-:Y:S05]  /*93f0*/  @!P0 BRA `(.L_x_21) ;  /* 0xfffffffc00ec8947 */ /* 0x004fea000383ffff */
[----:B------:R-:W-:Y:S05]  /*9400*/  BRA `(.L_x_20) ;  /* 0xffffff8400887947 */ /* 0x000fea000383ffff */
.L_x_27:
[----:B-1----:R-:W-:-:S04]  /*9410*/  IMAD.U32 R18, RZ, RZ, UR16 ;  /* 0x00000010ff127e24 */ /* 0x002fc8000f8e00ff */
[----:B------:R1:W2:Y:S03]  /*9420*/  SYNCS.PHASECHK.TRANS64.TRYWAIT P0, [R18+URZ], R17 ;  /* 0x00000011120075a7 */ /* 0x0002a6000800017f */
[----:B--2---:R-:W-:Y:S05]  /*9430*/  @!P0 NANOSLEEP.SYNCS 0x989680 ;  /* 0x009896800000895d */ /* 0x004fea0003900000 */
[----:B------:R-:W2:Y:S02]  /*9440*/  @!P0 SYNCS.PHASECHK.TRANS64 P0, [R18+URZ], R17 ;  /* 0x00000011120085a7 */ /* 0x000ea4000800007f */
[----:B--2---:R-:W-:Y:S05]  /*9450*/  @!P0 BRA `(.L_x_27) ;  /* 0xfffffffc00ec8947 */ /* 0x004fea000383ffff */
[----:B------:R-:W-:Y:S05]  /*9460*/  BRA `(.L_x_26) ;  /* 0xffffff8c00f07947 */ /* 0x000fea000383ffff */
.L_x_35:
[----:B0-----:R-:W-:-:S04]  /*9470*/  IMAD.U32 R17, RZ, RZ, UR11 ;  /* 0x0000000bff117e24 */ /* 0x001fc8000f8e00ff */
[----:B------:R0:W1:Y:S03]  /*9480*/  SYNCS.PHASECHK.TRANS64.TRYWAIT P0, [R17+URZ+0x8], R16 ;  /* 0x00000810110075a7 */ /* 0x000066000800017f */
[----:B-1----:R-:W-:Y:S05]  /*9490*/  @!P0 NANOSLEEP.SYNCS 0x989680 ;  /* 0x009896800000895d */ /* 0x002fea0003900000 */
[----:B------:R-:W1:Y:S02]  /*94a0*/  @!P0 SYNCS.PHASECHK.TRANS64 P0, [R17+URZ+0x8], R16 ;  /* 0x00000810110085a7 */ /* 0x000e64000800007f */
[----:B-1----:R-:W-:Y:S05]  /*94b0*/  @!P0 BRA `(.L_x_35) ;  /* 0xfffffffc00ec8947 */ /* 0x002fea000383ffff */
[----:B------:R-:W-:Y:S05]  /*94c0*/  BRA `(.L_x_198) ;  /* 0xffffff9c00787947 */ /* 0x000fea000383ffff */
.L_x_172:
[----:B------:R-:W-:Y:S01]  /*94d0*/  BSSY B1, `(.L_x_199) ;  /* 0x0000006000017945 */ /* 0x000fe20003800000 */
[----:B------:R-:W-:-:S07]  /*94e0*/  IMAD.MOV.U32 R10, RZ, RZ, -0x1 ;  /* 0xffffffffff0a7424 */ /* 0x000fce00078e00ff */
[----:B------:R-:W-:Y:S05]  /*94f0*/  WARPSYNC.COLLECTIVE R10, `(.L_x_200) ;  /* 0x000000000a0c7348 */ /* 0x000fea0003c00000 */
[----:B------:R-:W-:Y:S02]  /*9500*/  ELECT P1, UR62, PT ;  /* 0x00000000003e782f */ /* 0x000fe40003820000 */
[----:B------:R-:W-:Y:S01]  /*9510*/  MOV R10, UR62 ;  /* 0x0000003e000a7c02 */ /* 0x000fe20008000f00 */
[----:B------:R-:W-:Y:S10]  /*9520*/  ENDCOLLECTIVE ;  /* 0x000000000000791b */ /* 0x000ff40003800000 */
.L_x_200:
[----:B------:R-:W-:Y:S05]  /*9530*/  BSYNC B1 ;  /* 0x0000000000017941 */ /* 0x000fea0003800000 */
.L_x_199:
[----:B------:R-:W-:Y:S05]  /*9540*/  BRA `(.L_x_201) ;  /* 0xffffffec00587947 */ /* 0x000fea000383ffff */
.L_x_175:
[----:B-1----:R1:W2:Y:S02]  /*9550*/  SYNCS.PHASECHK.TRANS64.TRYWAIT P1, [R19+URZ+0x48], R10 ;  /* 0x0000480a130075a7 */ /* 0x0022a4000802017f */
[----:B--2---:R-:W-:Y:S05]  /*9560*/  @!P1 NANOSLEEP.SYNCS 0x989680 ;  /* 0x009896800000995d */ /* 0x004fea0003900000 */
[----:B------:R-:W2:Y:S02]  /*9570*/  @!P1 SYNCS.PHASECHK.TRANS64 P1, [R19+URZ+0x48], R10 ;  /* 0x0000480a130095a7 */ /* 0x000ea4000802007f */
[----:B--2---:R-:W-:Y:S05]  /*9580*/  @!P1 BRA `(.L_x_175) ;  /* 0xfffffffc00f09947 */ /* 0x004fea000383ffff */
[----:B------:R-:W-:Y:S05]  /*9590*/  BRA `(.L_x_202) ;  /* 0xffffffec008c7947 */ /* 0x000fea000383ffff */
.L_x_184:
[----:B------:R-:W-:Y:S01]  /*95a0*/  BSSY B0, `(.L_x_203) ;  /* 0x0000006000007945 */ /* 0x000fe20003800000 */
[----:B------:R-:W-:-:S07]  /*95b0*/  IMAD.MOV.U32 R10, RZ, RZ, -0x1 ;  /* 0xffffffffff0a7424 */ /* 0x000fce00078e00ff */
[----:B------:R-:W-:Y:S05]  /*95c0*/  WARPSYNC.COLLECTIVE R10, `(.L_x_204) ;  /* 0x000000000a0c7348 */ /* 0x000fea0003c00000 */
[----:B------:R-:W-:Y:S02]  /*95d0*/  ELECT P1, UR62, PT ;  /* 0x00000000003e782f */ /* 0x000fe40003820000 */
[----:B------:R-:W-:Y:S01]  /*95e0*/  MOV R10, UR62 ;  /* 0x0000003e000a7c02 */ /* 0x000fe20008000f00 */
[----:B------:R-:W-:Y:S10]  /*95f0*/  ENDCOLLECTIVE ;  /* 0x000000000000791b */ /* 0x000ff40003800000 */
.L_x_204:
[----:B------:R-:W-:Y:S05]  /*9600*/  BSYNC B0 ;  /* 0x0000000000007941 */ /* 0x000fea0003800000 */
.L_x_203:
[----:B------:R-:W-:Y:S01]  /*9610*/  PLOP3.LUT P0, PT, P1, PT, PT, 0x80, 0x0 ;  /* 0x000000000000781c */ /* 0x000fe20000f0f070 */
[----:B------:R-:W-:-:S12]  /*9620*/  BRA `(.L_x_205) ;  /* 0xfffffff400e07947 */ /* 0x000fd8000383ffff */
.L_x_188:
[----:B0-----:R0:W1:Y:S02]  /*9630*/  SYNCS.PHASECHK.TRANS64.TRYWAIT P0, [R5+URZ], R2 ;  /* 0x00000002050075a7 */ /* 0x001064000800017f */
[----:B-1----:R-:W-:Y:S05]  /*9640*/  @!P0 NANOSLEEP.SYNCS 0x989680 ;  /* 0x009896800000895d */ /* 0x002fea0003900000 */
[----:B------:R-:W1:Y:S02]  /*9650*/  @!P0 SYNCS.PHASECHK.TRANS64 P0, [R5+URZ], R2 ;  /* 0x00000002050085a7 */ /* 0x000e64000800007f */
[----:B-1----:R-:W-:Y:S05]  /*9660*/  @!P0 BRA `(.L_x_188) ;  /* 0xfffffffc00f08947 */ /* 0x002fea000383ffff */
[----:B------:R-:W-:Y:S05]  /*9670*/  BRA `(.L_x_206) ;  /* 0xfffffff800207947 */ /* 0x000fea000383ffff */
.L_x_189:
[----:B0-----:R0:W1:Y:S02]  /*9680*/  SYNCS.PHASECHK.TRANS64.TRYWAIT P0, [R7+URZ], R4 ;  /* 0x00000004070075a7 */ /* 0x001064000800017f */
[----:B-1----:R-:W-:Y:S05]  /*9690*/  @!P0 NANOSLEEP.SYNCS 0x989680 ;  /* 0x009896800000895d */ /* 0x002fea0003900000 */
[----:B------:R-:W1:Y:S02]  /*96a0*/  @!P0 SYNCS.PHASECHK.TRANS64 P0, [R7+URZ], R4 ;  /* 0x00000004070085a7 */ /* 0x000e64000800007f */
[----:B-1----:R-:W-:Y:S05]  /*96b0*/  @!P0 BRA `(.L_x_189) ;  /* 0xfffffffc00f08947 */ /* 0x002fea000383ffff */
[----:B------:R-:W-:Y:S05]  /*96c0*/  BRA `(.L_x_207) ;  /* 0xfffffff800307947 */ /* 0x000fea000383ffff */
.L_x_190:
[----:B0-----:R0:W1:Y:S02]  /*96d0*/  SYNCS.PHASECHK.TRANS64.TRYWAIT P0, [R6+URZ], R5 ;  /* 0x00000005060075a7 */ /* 0x001064000800017f */
[----:B-1----:R-:W-:Y:S05]  /*96e0*/  @!P0 NANOSLEEP.SYNCS 0x989680 ;  /* 0x009896800000895d */ /* 0x002fea0003900000 */
[----:B------:R-:W1:Y:S02]  /*96f0*/  @!P0 SYNCS.PHASECHK.TRANS64 P0, [R6+URZ], R5 ;  /* 0x00000005060085a7 */ /* 0x000e64000800007f */
[----:B-1----:R-:W-:Y:S05]  /*9700*/  @!P0 BRA `(.L_x_190) ;  /* 0xfffffffc00f08947 */ /* 0x002fea000383ffff */
[----:B------:R-:W-:Y:S05]  /*9710*/  BRA `(.L_x_208) ;  /* 0xfffffff800407947 */ /* 0x000fea000383ffff */
.L_x_191:
[----:B0-----:R0:W1:Y:S02]  /*9720*/  SYNCS.PHASECHK.TRANS64.TRYWAIT P0, [R9+URZ], R4 ;  /* 0x00000004090075a7 */ /* 0x001064000800017f */
[----:B-1----:R-:W-:Y:S05]  /*9730*/  @!P0 NANOSLEEP.SYNCS 0x989680 ;  /* 0x009896800000895d */ /* 0x002fea0003900000 */
[----:B------:R-:W1:Y:S02]  /*9740*/  @!P0 SYNCS.PHASECHK.TRANS64 P0, [R9+URZ], R4 ;  /* 0x00000004090085a7 */ /* 0x000e64000800007f */
[----:B-1----:R-:W-:Y:S05]  /*9750*/  @!P0 BRA `(.L_x_191) ;  /* 0xfffffffc00f08947 */ /* 0x002fea000383ffff */
[----:B------:R-:W-:Y:S05]  /*9760*/  BRA `(.L_x_209) ;  /* 0xfffffff800507947 */ /* 0x000fea000383ffff */
.L_x_192:
[----:B0-----:R0:W1:Y:S02]  /*9770*/  SYNCS.PHASECHK.TRANS64.TRYWAIT P0, [R6+URZ], R5 ;  /* 0x00000005060075a7 */ /* 0x001064000800017f */
[----:B-1----:R-:W-:Y:S05]  /*9780*/  @!P0 NANOSLEEP.SYNCS 0x989680 ;  /* 0x009896800000895d */ /* 0x002fea0003900000 */
[----:B------:R-:W1:Y:S02]  /*9790*/  @!P0 SYNCS.PHASECHK.TRANS64 P0, [R6+URZ], R5 ;  /* 0x00000005060085a7 */ /* 0x000e64000800007f */
[----:B-1----:R-:W-:Y:S05]  /*97a0*/  @!P0 BRA `(.L_x_192) ;  /* 0xfffffffc00f08947 */ /* 0x002fea000383ffff */
[----:B------:R-:W-:Y:S05]  /*97b0*/  BRA `(.L_x_210) ;  /* 0xfffffff800607947 */ /* 0x000fea000383ffff */
.L_x_193:
[----:B0-----:R0:W1:Y:S02]  /*97c0*/  SYNCS.PHASECHK.TRANS64.TRYWAIT P0, [R9+URZ], R4 ;  /* 0x00000004090075a7 */ /* 0x001064000800017f */
[----:B-1----:R-:W-:Y:S05]  /*97d0*/  @!P0 NANOSLEEP.SYNCS 0x989680 ;  /* 0x009896800000895d */ /* 0x002fea0003900000 */
[----:B------:R-:W1:Y:S02]  /*97e0*/  @!P0 SYNCS.PHASECHK.TRANS64 P0, [R9+URZ], R4 ;  /* 0x00000004090085a7 */ /* 0x000e64000800007f */
[----:B-1----:R-:W-:Y:S05]  /*97f0*/  @!P0 BRA `(.L_x_193) ;  /* 0xfffffffc00f08947 */ /* 0x002fea000383ffff */
[----:B------:R-:W-:Y:S05]  /*9800*/  BRA `(.L_x_211) ;  /* 0xfffffff800707947 */ /* 0x000fea000383ffff */
.L_x_194:
[----:B0-----:R0:W1:Y:S02]  /*9810*/  SYNCS.PHASECHK.TRANS64.TRYWAIT P0, [R8+URZ], R5 ;  /* 0x00000005080075a7 */ /* 0x001064000800017f */
[----:B-1----:R-:W-:Y:S05]  /*9820*/  @!P0 NANOSLEEP.SYNCS 0x989680 ;  /* 0x009896800000895d */ /* 0x002fea0003900000 */
[----:B------:R-:W1:Y:S02]  /*9830*/  @!P0 SYNCS.PHASECHK.TRANS64 P0, [R8+URZ], R5 ;  /* 0x00000005080085a7 */ /* 0x000e64000800007f */
[----:B-1----:R-:W-:Y:S05]  /*9840*/  @!P0 BRA `(.L_x_194) ;  /* 0xfffffffc00f08947 */ /* 0x002fea000383ffff */
[----:B------:R-:W-:Y:S05]  /*9850*/  BRA `(.L_x_212) ;  /* 0xfffffff800807947 */ /* 0x000fea000383ffff */
.L_x_195:
[----:B-1----:R1:W2:Y:S02]  /*9860*/  SYNCS.PHASECHK.TRANS64.TRYWAIT P0, [R11+URZ], R6 ;  /* 0x000000060b0075a7 */ /* 0x0022a4000800017f */
[----:B--2---:R-:W-:Y:S05]  /*9870*/  @!P0 NANOSLEEP.SYNCS 0x989680 ;  /* 0x009896800000895d */ /* 0x004fea0003900000 */
[----:B------:R-:W2:Y:S02]  /*9880*/  @!P0 SYNCS.PHASECHK.TRANS64 P0, [R11+URZ], R6 ;  /* 0x000000060b0085a7 */ /* 0x000ea4000800007f */
[----:B--2---:R-:W-:Y:S05]  /*9890*/  @!P0 BRA `(.L_x_195) ;  /* 0xfffffffc00f08947 */ /* 0x004fea000383ffff */
[----:B------:R-:W-:Y:S05]  /*98a0*/  BRA `(.L_x_213) ;  /* 0xfffffff800887947 */ /* 0x000fea000383ffff */
.L_x_214:
[----:B------:R-:W-:-:S00]  /*98b0*/  BRA `(.L_x_214) ;  /* 0xfffffffc00fc7947 */ /* 0x000fc0000383ffff */
[----:B------:R-:W-:-:S00]  /*98c0*/  NOP ;  /* 0x0000000000007918 */ /* 0x000fc00000000000 */
        /* <DEDUP_REMOVED lines=11> */
.L_x_215:


//--------------------- .nv.shared._ZN7cutlass13device_kernelINS_4gemm6kernel13GemmUniversalIN4cute5tupleIJiiiiEEENS1_10collective13CollectiveMmaINS1_37MainloopSm90TmaGmmaWarpSpecializedFP8ILi9ENS5_IJNS4_1CILi1EEESB_SB_EEENS1_32KernelTmaWarpSpecializedPingpongEEENS5_IJNSA_ILi64EEENSA_ILi128EEESG_EEENS_12float_e5m2_tENS5_IJlSB_lEEESI_SJ_NS4_8TiledMMAINS4_8MMA_AtomIJNS4_4SM904GMMA31MMA_64x128x32_F32E5M2E5M2_SS_TNILNSN_7ScaleInE1ELSP_1EEEEEENS4_6LayoutISC_NS5_IJNSA_ILi0EEEST_ST_EEEEENS5_IJNS4_10UnderscoreESW_SW_EEEEENS4_13SM90_TMA_LOADENS4_14ComposedLayoutINS4_7SwizzleILi3ELi4ELi3EEENS4_18smem_ptr_flag_bitsILi8EEENSS_INS5_IJNSA_ILi8EEESG_EEENS5_IJSG_SB_EEEEEEEvNS4_8identityESZ_S19_vS1A_EENS_8epilogue10collective6detail29Sm90TmaWarpSpecializedAdapterINS1D_15DefaultEpilogueISI_SJ_SJ_NS1C_6thread17LinearCombinationISI_Li1EffLNS1H_9ScaleType4KindE0ELNS_15FloatRoundStyleE2ESI_EENS1_15EpilogueDefaultEEEEEvvEEEEvNT_6ParamsE --------------------------
	.section	.nv.shared._ZN7cutlass13device_kernelINS_4gemm6kernel13GemmUniversalIN4cute5tupleIJiiiiEEENS1_10collective13CollectiveMmaINS1_37MainloopSm90TmaGmmaWarpSpecializedFP8ILi9ENS5_IJNS4_1CILi1EEESB_SB_EEENS1_32KernelTmaWarpSpecializedPingpongEEENS5_IJNSA_ILi64EEENSA_ILi128EEESG_EEENS_12float_e5m2_tENS5_IJlSB_lEEESI_SJ_NS4_8TiledMMAINS4_8MMA_AtomIJNS4_4SM904GMMA31MMA_64x128x32_F32E5M2E5M2_SS_TNILNSN_7ScaleInE1ELSP_1EEEEEENS4_6LayoutISC_NS5_IJNSA_ILi0EEEST_ST_EEEEENS5_IJNS4_10UnderscoreESW_SW_EEEEENS4_13SM90_TMA_LOADENS4_14ComposedLayoutINS4_7SwizzleILi3ELi4ELi3EEENS4_18smem_ptr_flag_bitsILi8EEENSS_INS5_IJNSA_ILi8EEESG_EEENS5_IJSG_SB_EEEEEEEvNS4_8identityESZ_S19_vS1A_EENS_8epilogue10collective6detail29Sm90TmaWarpSpecializedAdapterINS1D_15DefaultEpilogueISI_SJ_SJ_NS1C_6thread17LinearCombinationISI_Li1EffLNS1H_9ScaleType4KindE0ELNS_15FloatRoundStyleE2ESI_EENS1_15EpilogueDefaultEEEEEvvEEEEvNT_6ParamsE,"aw",@nobits
	.sectionflags	@""
	.align	16
	.zero		1024


//--------------------- .nv.shared.reserved.0     --------------------------
	.section	.nv.shared.reserved.0,"aw",@nobits
	.weak		__nv_reservedSMEM_offset_0_alias
	.size		__nv_reservedSMEM_offset_0_alias, 0, 0
	.other		__nv_reservedSMEM_offset_0_alias,@"STO_CUDA_RESERVED_SHARED STV_DEFAULT"
__nv_reservedSMEM_offset_0_alias:
	.zero		0


//--------------------- .nv.global                --------------------------
	.section	.nv.global,"aw",@nobits
.nv.global:
	.type		_ZN40_INTERNAL_c0fbf9eb_4_k_cu_4be5a316_194074cute1_E,@object
	.size		_ZN40_INTERNAL_c0fbf9eb_4_k_cu_4be5a316_194074cute1_E,(_ZN40_INTERNAL_c0fbf9eb_4_k_cu_4be5a316_194074cuda3std3__45__cpo6cbeginE - _ZN40_INTERNAL_c0fbf9eb_4_k_cu_4be5a316_194074cute1_E)
_ZN40_INTERNAL_c0fbf9eb_4_k_cu_4be5a316_194074cute1_E:
	.zero		1
	.type		_ZN40_INTERNAL_c0fbf9eb_4_k_cu_4be5a316_194074cuda3std3__45__cpo6cbeginE,@object
	.size		_ZN40_INTERNAL_c0fbf9eb_4_k_cu_4be5a316_194074cuda3std3__45__cpo6cbeginE,(_ZN40_INTERNAL_c0fbf9eb_4_k_cu_4be5a316_194074cuda3std3__48in_placeE - _ZN40_INTERNAL_c0fbf9eb_4_k_cu_4be5a316_194074cuda3std3__45__cpo6cbeginE)
_ZN40_INTERNAL_c0fbf9eb_4_k_cu_4be5a316_194074cuda3std3__45__cpo6cbeginE:
	.zero		1
	.type		_ZN40_INTERNAL_c0fbf9eb_4_k_cu_4be5a316_194074cuda3std3__48in_placeE,@object
	.size		_ZN40_INTERNAL_c0fbf9eb_4_k_cu_4be5a316_194074cuda3std3__48in_placeE,(_ZN40_INTERNAL_c0fbf9eb_4_k_cu_4be5a316_194074cuda3std6ranges3__45__cpo9iter_moveE - _ZN40_INTERNAL_c0fbf9eb_4_k_cu_4be5a316_194074cuda3std3__48in_placeE)
_ZN40_INTERNAL_c0fbf9eb_4_k_cu_4be5a316_194074cuda3std3__48in_placeE:
	.zero		1
	.type		_ZN40_INTERNAL_c0fbf9eb_4_k_cu_4be5a316_194074cuda3std6ranges3__45__cpo9iter_moveE,@object
	.size		_ZN40_INTERNAL_c0fbf9eb_4_k_cu_4be5a316_194074cuda3std6ranges3__45__cpo9iter_moveE,(_ZN40_INTERNAL_c0fbf9eb_4_k_cu_4be5a316_194074cuda3std3__45__cpo5beginE - _ZN40_INTERNAL_c0fbf9eb_4_k_cu_4be5a316_194074cuda3std6ranges3__45__cpo9iter_moveE)
_ZN40_INTERNAL_c0fbf9eb_4_k_cu_4be5a316_194074cuda3std6ranges3__45__cpo9iter_moveE:
	.zero		1
	.type		_ZN40_INTERNAL_c0fbf9eb_4_k_cu_4be5a316_194074cuda3std3__45__cpo5beginE,@object
	.size		_ZN40_INTERNAL_c0fbf9eb_4_k_cu_4be5a316_194074cuda3std3__45__cpo5beginE,(_ZN40_INTERNAL_c0fbf9eb_4_k_cu_4be5a316_194074cuda3std3__442_GLOBAL__N__c0fbf9eb_4_k_cu_4be5a316_194076ignoreE - _ZN40_INTERNAL_c0fbf9eb_4_k_cu_4be5a316_194074cuda3std3__45__cpo5beginE)
_ZN40_INTERNAL_c0fbf9eb_4_k_cu_4be5a316_194074cuda3std3__45__cpo5beginE:
	.zero		1
	.type		_ZN40_INTERNAL_c0fbf9eb_4_k_cu_4be5a316_194074cuda3std3__442_GLOBAL__N__c0fbf9eb_4_k_cu_4be5a316_194076ignoreE,@object
	.size		_ZN40_INTERNAL_c0fbf9eb_4_k_cu_4be5a316_194074cuda3std3__442_GLOBAL__N__c0fbf9eb_4_k_cu_4be5a316_194076ignoreE,(_ZN40_INTERNAL_c0fbf9eb_4_k_cu_4be5a316_194074cute7productE - _ZN40_INTERNAL_c0fbf9eb_4_k_cu_4be5a316_194074cuda3std3__442_GLOBAL__N__c0fbf9eb_4_k_cu_4be5a316_194076ignoreE)
_ZN40_INTERNAL_c0fbf9eb_4_k_cu_4be5a316_194074cuda3std3__442_GLOBAL__N__c0fbf9eb_4_k_cu_4be5a316_194076ignoreE:
	.zero		1
	.type		_ZN40_INTERNAL_c0fbf9eb_4_k_cu_4be5a316_194074cute7productE,@object
	.size		_ZN40_INTERNAL_c0fbf9eb_4_k_cu_4be5a316_194074cute7productE,(_ZN40_INTERNAL_c0fbf9eb_4_k_cu_4be5a316_194074cuda3std3__45__cpo3endE - _ZN40_INTERNAL_c0fbf9eb_4_k_cu_4be5a316_194074cute7productE)
_ZN40_INTERNAL_c0fbf9eb_4_k_cu_4be5a316_194074cute7productE:
	.zero		1
	.type		_ZN40_INTERNAL_c0fbf9eb_4_k_cu_4be5a316_194074cuda3std3__45__cpo3endE,@object
	.size		_ZN40_INTERNAL_c0fbf9eb_4_k_cu_4be5a316_194074cuda3std3__45__cpo3endE,(_ZN40_INTERNAL_c0fbf9eb_4_k_cu_4be5a316_194074cuda3std3__419piecewise_constructE - _ZN40_INTERNAL_c0fbf9eb_4_k_cu_4be5a316_194074cuda3std3__45__cpo3endE)
_ZN40_INTERNAL_c0fbf9eb_4_k_cu_4be5a316_194074cuda3std3__45__cpo3endE:
	.zero		1
	.type		_ZN40_INTERNAL_c0fbf9eb_4_k_cu_4be5a316_194074cuda3std3__419piecewise_constructE,@object
	.size		_ZN40_INTERNAL_c0fbf9eb_4_k_cu_4be5a316_194074cuda3std3__419piecewise_constructE,(_ZN40_INTERNAL_c0fbf9eb_4_k_cu_4be5a316_194074cuda3std3__45__cpo4cendE - _ZN40_INTERNAL_c0fbf9eb_4_k_cu_4be5a316_194074cuda3std3__419piecewise_constructE)
_ZN40_INTERNAL_c0fbf9eb_4_k_cu_4be5a316_194074cuda3std3__419piecewise_constructE:
	.zero		1
	.type		_ZN40_INTERNAL_c0fbf9eb_4_k_cu_4be5a316_194074cuda3std3__45__cpo4cendE,@object
	.size		_ZN40_INTERNAL_c0fbf9eb_4_k_cu_4be5a316_194074cuda3std3__45__cpo4cendE,(_ZN40_INTERNAL_c0fbf9eb_4_k_cu_4be5a316_194074cuda3std6ranges3__45__cpo4swapE - _ZN40_INTERNAL_c0fbf9eb_4_k_cu_4be5a316_194074cuda3std3__45__cpo4cendE)
_ZN40_INTERNAL_c0fbf9eb_4_k_cu_4be5a316_194074cuda3std3__45__cpo4cendE:
	.zero		1
	.type		_ZN40_INTERNAL_c0fbf9eb_4_k_cu_4be5a316_194074cuda3std6ranges3__45__cpo4swapE,@object
	.size		_ZN40_INTERNAL_c0fbf9eb_4_k_cu_4be5a316_194074cuda3std6ranges3__45__cpo4swapE,(.L_7 - _ZN40_INTERNAL_c0fbf9eb_4_k_cu_4be5a316_194074cuda3std6ranges3__45__cpo4swapE)
_ZN40_INTERNAL_c0fbf9eb_4_k_cu_4be5a316_194074cuda3std6ranges3__45__cpo4swapE:
	.zero		1
.L_7:


//--------------------- .nv.constant0._ZN7cutlass13device_kernelINS_4gemm6kernel13GemmUniversalIN4cute5tupleIJiiiiEEENS1_10collective13CollectiveMmaINS1_37MainloopSm90TmaGmmaWarpSpecializedFP8ILi9ENS5_IJNS4_1CILi1EEESB_SB_EEENS1_32KernelTmaWarpSpecializedPingpongEEENS5_IJNSA_ILi64EEENSA_ILi128EEESG_EEENS_12float_e5m2_tENS5_IJlSB_lEEESI_SJ_NS4_8TiledMMAINS4_8MMA_AtomIJNS4_4SM904GMMA31MMA_64x128x32_F32E5M2E5M2_SS_TNILNSN_7ScaleInE1ELSP_1EEEEEENS4_6LayoutISC_NS5_IJNSA_ILi0EEEST_ST_EEEEENS5_IJNS4_10UnderscoreESW_SW_EEEEENS4_13SM90_TMA_LOADENS4_14ComposedLayoutINS4_7SwizzleILi3ELi4ELi3EEENS4_18smem_ptr_flag_bitsILi8EEENSS_INS5_IJNSA_ILi8EEESG_EEENS5_IJSG_SB_EEEEEEEvNS4_8identityESZ_S19_vS1A_EENS_8epilogue10collective6detail29Sm90TmaWarpSpecializedAdapterINS1D_15DefaultEpilogueISI_SJ_SJ_NS1C_6thread17LinearCombinationISI_Li1EffLNS1H_9ScaleType4KindE0ELNS_15FloatRoundStyleE2ESI_EENS1_15EpilogueDefaultEEEEEvvEEEEvNT_6ParamsE --------------------------
	.section	.nv.constant0._ZN7cutlass13device_kernelINS_4gemm6kernel13GemmUniversalIN4cute5tupleIJiiiiEEENS1_10collective13CollectiveMmaINS1_37MainloopSm90TmaGmmaWarpSpecializedFP8ILi9ENS5_IJNS4_1CILi1EEESB_SB_EEENS1_32KernelTmaWarpSpecializedPingpongEEENS5_IJNSA_ILi64EEENSA_ILi128EEESG_EEENS_12float_e5m2_tENS5_IJlSB_lEEESI_SJ_NS4_8TiledMMAINS4_8MMA_AtomIJNS4_4SM904GMMA31MMA_64x128x32_F32E5M2E5M2_SS_TNILNSN_7ScaleInE1ELSP_1EEEEEENS4_6LayoutISC_NS5_IJNSA_ILi0EEEST_ST_EEEEENS5_IJNS4_10UnderscoreESW_SW_EEEEENS4_13SM90_TMA_LOADENS4_14ComposedLayoutINS4_7SwizzleILi3ELi4ELi3EEENS4_18smem_ptr_flag_bitsILi8EEENSS_INS5_IJNSA_ILi8EEESG_EEENS5_IJSG_SB_EEEEEEEvNS4_8identityESZ_S19_vS1A_EENS_8epilogue10collective6detail29Sm90TmaWarpSpecializedAdapterINS1D_15DefaultEpilogueISI_SJ_SJ_NS1C_6thread17LinearCombinationISI_Li1EffLNS1H_9ScaleType4KindE0ELNS_15FloatRoundStyleE2ESI_EENS1_15EpilogueDefaultEEEEEvvEEEEvNT_6ParamsE,"a",@progbits
	.sectionflags	@""
	.align	4
.nv.constant0._ZN7cutlass13device_kernelINS_4gemm6kernel13GemmUniversalIN4cute5tupleIJiiiiEEENS1_10collective13CollectiveMmaINS1_37MainloopSm90TmaGmmaWarpSpecializedFP8ILi9ENS5_IJNS4_1CILi1EEESB_SB_EEENS1_32KernelTmaWarpSpecializedPingpongEEENS5_IJNSA_ILi64EEENSA_ILi128EEESG_EEENS_12float_e5m2_tENS5_IJlSB_lEEESI_SJ_NS4_8TiledMMAINS4_8MMA_AtomIJNS4_4SM904GMMA31MMA_64x128x32_F32E5M2E5M2_SS_TNILNSN_7ScaleInE1ELSP_1EEEEEENS4_6LayoutISC_NS5_IJNSA_ILi0EEEST_ST_EEEEENS5_IJNS4_10UnderscoreESW_SW_EEEEENS4_13SM90_TMA_LOADENS4_14ComposedLayoutINS4_7SwizzleILi3ELi4ELi3EEENS4_18smem_ptr_flag_bitsILi8EEENSS_INS5_IJNSA_ILi8EEESG_EEENS5_IJSG_SB_EEEEEEEvNS4_8identityESZ_S19_vS1A_EENS_8epilogue10collective6detail29Sm90TmaWarpSpecializedAdapterINS1D_15DefaultEpilogueISI_SJ_SJ_NS1C_6thread17LinearCombinationISI_Li1EffLNS1H_9ScaleType4KindE0ELNS_15FloatRoundStyleE2ESI_EENS1_15EpilogueDefaultEEEEEvvEEEEvNT_6ParamsE:
	.zero		1664


//--------------------- SYMBOLS --------------------------

	.type		.nv.reservedSmem.offset0,@object
	.size		.nv.reservedSmem.offset0,0x4
